	.target	sm_100a

	.elftype	@"ET_EXEC"


//--------------------- .note.nv.tkinfo           --------------------------
	.section	.note.nv.tkinfo,"",@"SHT_NOTE"
	.sectionflags	@"SHF_NOTE_NV_TKINFO"
	.tkinfo
        /*0018*/ 	.word	0x00000002
        /*0030*/ 	.string	""
        /*0030*/ 	.string	"ptxas"
        /*0030*/ 	.string	"Cuda compilation tools, release 13.0, V13.0.88"
        /*0030*/ 	.string	"Build cuda_13.0.r13.0/compiler.36424714_0"
        /*0030*/ 	.string	"-arch sm_100a -m 64 "



//--------------------- .note.nv.cuinfo           --------------------------
	.section	.note.nv.cuinfo,"",@"SHT_NOTE"
	.sectionflags	@"SHF_NOTE_NV_CUINFO"
        /*0018*/ 	.short	0x0002
        /*001a*/ 	.short	0x0064
        /*001c*/ 	.short	0x0082
	.zero		2


//--------------------- .nv.info                  --------------------------
	.section	.nv.info,"",@"SHT_CUDA_INFO"
	.align	4


	//----- nvinfo : EIATTR_REGCOUNT
	.align		4
        /*0000*/ 	.byte	0x04, 0x2f
        /*0002*/ 	.short	(.L_19 - .L_18)
	.align		4
.L_18:
        /*0004*/ 	.word	index@(_ZN7cutlass13device_kernelINS_4gemm6kernel13GemmUniversalIN4cute5tupleIJiiiiEEENS1_10collective13CollectiveMmaINS1_35MainloopSm100TmaUmmaWarpSpecializedILi4ELi2ELi4ENS5_IJNS4_1CILi2EEENSA_ILi1EEESC_EEEEENS5_IJNSA_ILi128EEESF_SF_EEENS_10bfloat16_tENS5_IJlSC_lEEESH_SI_NS4_8TiledMMAINS4_8MMA_AtomIJNS4_26SM100_MMA_F16BF16_2x1SM_SSISH_SH_fLi128ELi128ELNS4_4UMMA5MajorE0ELSN_0ELNSM_7ScaleInE0ELSO_0EEEEEENS4_6LayoutINS5_IJSC_SC_SC_EEENS5_IJNSA_ILi0EEEST_ST_EEEEENS5_IJNS4_10UnderscoreESW_SW_EEEEENS4_18SM100_TMA_2SM_LOADENS4_14ComposedLayoutINS4_7SwizzleILi3ELi4ELi3EEENS4_18smem_ptr_flag_bitsILi16EEENSR_INS5_IJNSA_ILi8EEENSA_ILi64EEEEEENS5_IJS16_SC_EEEEEEEvNS4_8identityESZ_S1A_vS1B_EENS_8epilogue10collective18CollectiveEpilogueINS1D_23Sm100TmaWarpSpecializedILi4ELi2ELi16ELb1ELb0EEEJNS5_IJS16_SF_SF_EEENS5_IJNSR_IS16_SC_EENSR_INS5_IJNSA_ILi16EEESB_EEENS5_IJSC_S16_EEEEEEEESH_SI_SH_SI_NS1D_6fusion15FusionCallbacksIS1H_NS1P_17LinearCombinationISH_fSH_fLNS_15FloatRoundStyleE2EEES1I_S1O_JEEENS4_5SM1004TMEM4LOAD26SM100_TMEM_LOAD_32dp32b16xENS4_13SM90_TMA_LOADENS10_INS11_ILi1ELi4ELi3EEES14_NSR_INS5_IJS15_S1K_EEENS5_IJS1K_SC_EEEEEEENS4_39AutoVectorizingCopyWithAssumedAlignmentILi128EEENS4_14SM90_TMA_STOREES24_S26_S26_EEEvvEEEEvNT_6ParamsE)
        /*0008*/ 	.word	0x0000005b


	//----- nvinfo : EIATTR_FRAME_SIZE
	.align		4
.L_19:
        /*000c*/ 	.byte	0x04, 0x11
        /*000e*/ 	.short	(.L_21 - .L_20)
	.align		4
.L_20:
        /*0010*/ 	.word	index@($__internal_2_$__cuda_sm10x_tcgen05_guardrail_trap_unallocated_columns_being_dealloced)
        /*0014*/ 	.word	0x00000000


	//----- nvinfo : EIATTR_FRAME_SIZE
	.align		4
.L_21:
        /*0018*/ 	.byte	0x04, 0x11
        /*001a*/ 	.short	(.L_23 - .L_22)
	.align		4
.L_22:
        /*001c*/ 	.word	index@($__internal_1_$__cuda_sm10x_tcgen05_guardrail_trap_phase_invalid_during_alloc)
        /*0020*/ 	.word	0x00000000


	//----- nvinfo : EIATTR_FRAME_SIZE
	.align		4
.L_23:
        /*0024*/ 	.byte	0x04, 0x11
        /*0026*/ 	.short	(.L_25 - .L_24)
	.align		4
.L_24:
        /*0028*/ 	.word	index@($__internal_0_$__cuda_sm10x_tcgen05_guardrail_trap_col_being_dealloced_not_returned_by_alloc)
        /*002c*/ 	.word	0x00000000


	//----- nvinfo : EIATTR_FRAME_SIZE
	.align		4
.L_25:
        /*0030*/ 	.byte	0x04, 0x11
        /*0032*/ 	.short	(.L_27 - .L_26)
	.align		4
.L_26:
        /*0034*/ 	.word	index@(_ZN7cutlass13device_kernelINS_4gemm6kernel13GemmUniversalIN4cute5tupleIJiiiiEEENS1_10collective13CollectiveMmaINS1_35MainloopSm100TmaUmmaWarpSpecializedILi4ELi2ELi4ENS5_IJNS4_1CILi2EEENSA_ILi1EEESC_EEEEENS5_IJNSA_ILi128EEESF_SF_EEENS_10bfloat16_tENS5_IJlSC_lEEESH_SI_NS4_8TiledMMAINS4_8MMA_AtomIJNS4_26SM100_MMA_F16BF16_2x1SM_SSISH_SH_fLi128ELi128ELNS4_4UMMA5MajorE0ELSN_0ELNSM_7ScaleInE0ELSO_0EEEEEENS4_6LayoutINS5_IJSC_SC_SC_EEENS5_IJNSA_ILi0EEEST_ST_EEEEENS5_IJNS4_10UnderscoreESW_SW_EEEEENS4_18SM100_TMA_2SM_LOADENS4_14ComposedLayoutINS4_7SwizzleILi3ELi4ELi3EEENS4_18smem_ptr_flag_bitsILi16EEENSR_INS5_IJNSA_ILi8EEENSA_ILi64EEEEEENS5_IJS16_SC_EEEEEEEvNS4_8identityESZ_S1A_vS1B_EENS_8epilogue10collective18CollectiveEpilogueINS1D_23Sm100TmaWarpSpecializedILi4ELi2ELi16ELb1ELb0EEEJNS5_IJS16_SF_SF_EEENS5_IJNSR_IS16_SC_EENSR_INS5_IJNSA_ILi16EEESB_EEENS5_IJSC_S16_EEEEEEEESH_SI_SH_SI_NS1D_6fusion15FusionCallbacksIS1H_NS1P_17LinearCombinationISH_fSH_fLNS_15FloatRoundStyleE2EEES1I_S1O_JEEENS4_5SM1004TMEM4LOAD26SM100_TMEM_LOAD_32dp32b16xENS4_13SM90_TMA_LOADENS10_INS11_ILi1ELi4ELi3EEES14_NSR_INS5_IJS15_S1K_EEENS5_IJS1K_SC_EEEEEEENS4_39AutoVectorizingCopyWithAssumedAlignmentILi128EEENS4_14SM90_TMA_STOREES24_S26_S26_EEEvvEEEEvNT_6ParamsE)
        /*0038*/ 	.word	0x00000000


	//----- nvinfo : EIATTR_MIN_STACK_SIZE
	.align		4
.L_27:
        /*003c*/ 	.byte	0x04, 0x12
        /*003e*/ 	.short	(.L_29 - .L_28)
	.align		4
.L_28:
        /*0040*/ 	.word	index@(_ZN7cutlass13device_kernelINS_4gemm6kernel13GemmUniversalIN4cute5tupleIJiiiiEEENS1_10collective13CollectiveMmaINS1_35MainloopSm100TmaUmmaWarpSpecializedILi4ELi2ELi4ENS5_IJNS4_1CILi2EEENSA_ILi1EEESC_EEEEENS5_IJNSA_ILi128EEESF_SF_EEENS_10bfloat16_tENS5_IJlSC_lEEESH_SI_NS4_8TiledMMAINS4_8MMA_AtomIJNS4_26SM100_MMA_F16BF16_2x1SM_SSISH_SH_fLi128ELi128ELNS4_4UMMA5MajorE0ELSN_0ELNSM_7ScaleInE0ELSO_0EEEEEENS4_6LayoutINS5_IJSC_SC_SC_EEENS5_IJNSA_ILi0EEEST_ST_EEEEENS5_IJNS4_10UnderscoreESW_SW_EEEEENS4_18SM100_TMA_2SM_LOADENS4_14ComposedLayoutINS4_7SwizzleILi3ELi4ELi3EEENS4_18smem_ptr_flag_bitsILi16EEENSR_INS5_IJNSA_ILi8EEENSA_ILi64EEEEEENS5_IJS16_SC_EEEEEEEvNS4_8identityESZ_S1A_vS1B_EENS_8epilogue10collective18CollectiveEpilogueINS1D_23Sm100TmaWarpSpecializedILi4ELi2ELi16ELb1ELb0EEEJNS5_IJS16_SF_SF_EEENS5_IJNSR_IS16_SC_EENSR_INS5_IJNSA_ILi16EEESB_EEENS5_IJSC_S16_EEEEEEEESH_SI_SH_SI_NS1D_6fusion15FusionCallbacksIS1H_NS1P_17LinearCombinationISH_fSH_fLNS_15FloatRoundStyleE2EEES1I_S1O_JEEENS4_5SM1004TMEM4LOAD26SM100_TMEM_LOAD_32dp32b16xENS4_13SM90_TMA_LOADENS10_INS11_ILi1ELi4ELi3EEES14_NSR_INS5_IJS15_S1K_EEENS5_IJS1K_SC_EEEEEEENS4_39AutoVectorizingCopyWithAssumedAlignmentILi128EEENS4_14SM90_TMA_STOREES24_S26_S26_EEEvvEEEEvNT_6ParamsE)
        /*0044*/ 	.word	0x00000000
.L_29:


//--------------------- .nv.compat                --------------------------
	.section	.nv.compat,"",@"SHT_CUDA_COMPAT_INFO"
	.align	4
        /*0000*/ 	.byte	0x02, 0x09, 0x01, 0x00, 0x02, 0x02, 0x02, 0x00, 0x02, 0x05, 0x05, 0x00, 0x03, 0x07, 0x01, 0x01
        /*0010*/ 	.byte	0x02, 0x03, 0x01, 0x00, 0x02, 0x06, 0x01, 0x00, 0x04, 0x0b, 0x08, 0x00, 0x09, 0x00, 0x00, 0x00
        /*0020*/ 	.byte	0x00, 0x00, 0x00, 0x00


//--------------------- .nv.info._ZN7cutlass13device_kernelINS_4gemm6kernel13GemmUniversalIN4cute5tupleIJiiiiEEENS1_10collective13CollectiveMmaINS1_35MainloopSm100TmaUmmaWarpSpecializedILi4ELi2ELi4ENS5_IJNS4_1CILi2EEENSA_ILi1EEESC_EEEEENS5_IJNSA_ILi128EEESF_SF_EEENS_10bfloat16_tENS5_IJlSC_lEEESH_SI_NS4_8TiledMMAINS4_8MMA_AtomIJNS4_26SM100_MMA_F16BF16_2x1SM_SSISH_SH_fLi128ELi128ELNS4_4UMMA5MajorE0ELSN_0ELNSM_7ScaleInE0ELSO_0EEEEEENS4_6LayoutINS5_IJSC_SC_SC_EEENS5_IJNSA_ILi0EEEST_ST_EEEEENS5_IJNS4_10UnderscoreESW_SW_EEEEENS4_18SM100_TMA_2SM_LOADENS4_14ComposedLayoutINS4_7SwizzleILi3ELi4ELi3EEENS4_18smem_ptr_flag_bitsILi16EEENSR_INS5_IJNSA_ILi8EEENSA_ILi64EEEEEENS5_IJS16_SC_EEEEEEEvNS4_8identityESZ_S1A_vS1B_EENS_8epilogue10collective18CollectiveEpilogueINS1D_23Sm100TmaWarpSpecializedILi4ELi2ELi16ELb1ELb0EEEJNS5_IJS16_SF_SF_EEENS5_IJNSR_IS16_SC_EENSR_INS5_IJNSA_ILi16EEESB_EEENS5_IJSC_S16_EEEEEEEESH_SI_SH_SI_NS1D_6fusion15FusionCallbacksIS1H_NS1P_17LinearCombinationISH_fSH_fLNS_15FloatRoundStyleE2EEES1I_S1O_JEEENS4_5SM1004TMEM4LOAD26SM100_TMEM_LOAD_32dp32b16xENS4_13SM90_TMA_LOADENS10_INS11_ILi1ELi4ELi3EEES14_NSR_INS5_IJS15_S1K_EEENS5_IJS1K_SC_EEEEEEENS4_39AutoVectorizingCopyWithAssumedAlignmentILi128EEENS4_14SM90_TMA_STOREES24_S26_S26_EEEvvEEEEvNT_6ParamsE --------------------------
	.section	.nv.info._ZN7cutlass13device_kernelINS_4gemm6kernel13GemmUniversalIN4cute5tupleIJiiiiEEENS1_10collective13CollectiveMmaINS1_35MainloopSm100TmaUmmaWarpSpecializedILi4ELi2ELi4ENS5_IJNS4_1CILi2EEENSA_ILi1EEESC_EEEEENS5_IJNSA_ILi128EEESF_SF_EEENS_10bfloat16_tENS5_IJlSC_lEEESH_SI_NS4_8TiledMMAINS4_8MMA_AtomIJNS4_26SM100_MMA_F16BF16_2x1SM_SSISH_SH_fLi128ELi128ELNS4_4UMMA5MajorE0ELSN_0ELNSM_7ScaleInE0ELSO_0EEEEEENS4_6LayoutINS5_IJSC_SC_SC_EEENS5_IJNSA_ILi0EEEST_ST_EEEEENS5_IJNS4_10UnderscoreESW_SW_EEEEENS4_18SM100_TMA_2SM_LOADENS4_14ComposedLayoutINS4_7SwizzleILi3ELi4ELi3EEENS4_18smem_ptr_flag_bitsILi16EEENSR_INS5_IJNSA_ILi8EEENSA_ILi64EEEEEENS5_IJS16_SC_EEEEEEEvNS4_8identityESZ_S1A_vS1B_EENS_8epilogue10collective18CollectiveEpilogueINS1D_23Sm100TmaWarpSpecializedILi4ELi2ELi16ELb1ELb0EEEJNS5_IJS16_SF_SF_EEENS5_IJNSR_IS16_SC_EENSR_INS5_IJNSA_ILi16EEESB_EEENS5_IJSC_S16_EEEEEEEESH_SI_SH_SI_NS1D_6fusion15FusionCallbacksIS1H_NS1P_17LinearCombinationISH_fSH_fLNS_15FloatRoundStyleE2EEES1I_S1O_JEEENS4_5SM1004TMEM4LOAD26SM100_TMEM_LOAD_32dp32b16xENS4_13SM90_TMA_LOADENS10_INS11_ILi1ELi4ELi3EEES14_NSR_INS5_IJS15_S1K_EEENS5_IJS1K_SC_EEEEEEENS4_39AutoVectorizingCopyWithAssumedAlignmentILi128EEENS4_14SM90_TMA_STOREES24_S26_S26_EEEvvEEEEvNT_6ParamsE,"",@"SHT_CUDA_INFO"
	.sectionflags	@""
	.align	4


	//----- nvinfo : EIATTR_CUDA_API_VERSION
	.align		4
        /*0000*/ 	.byte	0x04, 0x37
        /*0002*/ 	.short	(.L_31 - .L_30)
.L_30:
        /*0004*/ 	.word	0x00000082


	//----- nvinfo : EIATTR_KPARAM_INFO
	.align		4
.L_31:
        /*0008*/ 	.byte	0x04, 0x17
        /*000a*/ 	.short	(.L_33 - .L_32)
.L_32:
        /*000c*/ 	.word	0x00000000
        /*0010*/ 	.short	0x0000
        /*0012*/ 	.short	0x0000
        /*0014*/ 	.byte	0x00, 0xf0, 0x01, 0x20


	//----- nvinfo : EIATTR_AT_ENTRY_FRAGMENTS
	.align		4
.L_33:
        /*0018*/ 	.byte	0x04, 0x4f
        /*001a*/ 	.short	(.L_35 - .L_34)


	//   ....[0]....
.L_34:
        /*001c*/ 	.word	0x00000007


	//----- nvinfo : EIATTR_RESERVED_SMEM_USED
	.align		4
.L_35:
        /*0020*/ 	.byte	0x01, 0x41
	.zero		2


	//----- nvinfo : EIATTR_SPARSE_MMA_MASK
	.align		4
        /*0024*/ 	.byte	0x03, 0x50
        /*0026*/ 	.short	0x0000


	//----- nvinfo : EIATTR_TCGEN05_2CTA_USED
	.align		4
        /*0028*/ 	.byte	0x01, 0x52
	.zero		2


	//----- nvinfo : EIATTR_MAXREG_COUNT
	.align		4
        /*002c*/ 	.byte	0x03, 0x1b
        /*002e*/ 	.short	0x00ff


	//----- nvinfo : EIATTR_NUM_BARRIERS
	.align		4
        /*0030*/ 	.byte	0x02, 0x4c
        /*0032*/ 	.byte	0x07
	.zero		1


	//----- nvinfo : EIATTR_EXTERNS
	.align		4
        /*0034*/ 	.byte	0x04, 0x0f
        /*0036*/ 	.short	(.L_37 - .L_36)


	//   ....[0]....
	.align		4
.L_36:
        /*0038*/ 	.word	index@(__assertfail)


	//----- nvinfo : EIATTR_MERCURY_ISA_VERSION
	.align		4
.L_37:
        /*003c*/ 	.byte	0x03, 0x5f
        /*003e*/ 	.short	0x0101


	//----- nvinfo : EIATTR_INT_WARP_WIDE_INSTR_OFFSETS
	.align		4
        /*0040*/ 	.byte	0x04, 0x31
        /*0042*/ 	.short	(.L_39 - .L_38)


	//   ....[0]....
.L_38:
        /*0044*/ 	.word	0x00000d10


	//   ....[1]....
        /*0048*/ 	.word	0x00000db0


	//   ....[2]....
        /*004c*/ 	.word	0x00002240


	//   ....[3]....
        /*0050*/ 	.word	0x000042e0


	//   ....[4]....
        /*0054*/ 	.word	0x00004300


	//   ....[5]....
        /*0058*/ 	.word	0x00004330


	//   ....[6]....
        /*005c*/ 	.word	0x00004c70


	//   ....[7]....
        /*0060*/ 	.word	0x00004c90


	//   ....[8]....
        /*0064*/ 	.word	0x00004d80


	//   ....[9]....
        /*0068*/ 	.word	0x00004e40


	//   ....[10]....
        /*006c*/ 	.word	0x00004e60


	//   ....[11]....
        /*0070*/ 	.word	0x00004f50


	//   ....[12]....
        /*0074*/ 	.word	0x00005020


	//   ....[13]....
        /*0078*/ 	.word	0x00005040


	//   ....[14]....
        /*007c*/ 	.word	0x00005170


	//   ....[15]....
        /*0080*/ 	.word	0x000052f0


	//   ....[16]....
        /*0084*/ 	.word	0x00005300


	//   ....[17]....
        /*0088*/ 	.word	0x00005490


	//----- nvinfo : EIATTR_COOP_GROUP_MASK_REGIDS
	.align		4
.L_39:
        /*008c*/ 	.byte	0x04, 0x29
        /*008e*/ 	.short	(.L_41 - .L_40)


	//   ....[0]....
.L_40:
        /*0090*/ 	.word	0xffffffff


	//   ....[1]....
        /*0094*/ 	.word	0xffffffff


	//   ....[2]....
        /*0098*/ 	.word	0xffffffff


	//   ....[3]....
        /*009c*/ 	.word	0xffffffff


	//   ....[4]....
        /*00a0*/ 	.word	0xffffffff


	//   ....[5]....
        /*00a4*/ 	.word	0xffffffff


	//   ....[6]....
        /*00a8*/ 	.word	0xffffffff


	//   ....[7]....
        /*00ac*/ 	.word	0xffffffff


	//   ....[8]....
        /*00b0*/ 	.word	0xffffffff


	//   ....[9]....
        /*00b4*/ 	.word	0xffffffff


	//   ....[10]....
        /*00b8*/ 	.word	0xffffffff


	//   ....[11]....
        /*00bc*/ 	.word	0xffffffff


	//   ....[12]....
        /*00c0*/ 	.word	0xffffffff


	//   ....[13]....
        /*00c4*/ 	.word	0xffffffff


	//----- nvinfo : EIATTR_COOP_GROUP_INSTR_OFFSETS
	.align		4
.L_41:
        /*00c8*/ 	.byte	0x04, 0x28
        /*00ca*/ 	.short	(.L_43 - .L_42)


	//   ....[0]....
.L_42:
        /*00cc*/ 	.word	0x000000c0


	//   ....[1]....
        /*00d0*/ 	.word	0x00000500


	//   ....[2]....
        /*00d4*/ 	.word	0x00000680


	//   ....[3]....
        /*00d8*/ 	.word	0x00000810


	//   ....[4]....
        /*00dc*/ 	.word	0x00000900


	//   ....[5]....
        /*00e0*/ 	.word	0x00000a60


	//   ....[6]....
        /*00e4*/ 	.word	0x00000bf0


	//   ....[7]....
        /*00e8*/ 	.word	0x00000e30


	//   ....[8]....
        /*00ec*/ 	.word	0x00002120


	//   ....[9]....
        /*00f0*/ 	.word	0x00002f00


	//   ....[10]....
        /*00f4*/ 	.word	0x000033d0


	//   ....[11]....
        /*00f8*/ 	.word	0x00003400


	//   ....[12]....
        /*00fc*/ 	.word	0x000041e0


	//   ....[13]....
        /*0100*/ 	.word	0x000043f0


	//----- nvinfo : EIATTR_VRC_CTA_INIT_COUNT
	.align		4
.L_43:
        /*0104*/ 	.byte	0x02, 0x4a
        /*0106*/ 	.byte	0x80
	.zero		1


	//----- nvinfo : EIATTR_SYSCALL_OFFSETS
	.align		4
        /*0108*/ 	.byte	0x04, 0x46
        /*010a*/ 	.short	(.L_45 - .L_44)


	//   ....[0]....
.L_44:
        /*010c*/ 	.word	0x00005f50


	//   ....[1]....
        /*0110*/ 	.word	0x00006040


	//   ....[2]....
        /*0114*/ 	.word	0x00006780


	//   ....[3]....
        /*0118*/ 	.word	0x000070a0


	//   ....[4]....
        /*011c*/ 	.word	0x00007960


	//   ....[5]....
        /*0120*/ 	.word	0x00008220


	//----- nvinfo : EIATTR_MBARRIER_INSTR_OFFSETS
	.align		4
.L_45:
        /*0124*/ 	.byte	0x04, 0x39
        /*0126*/ 	.short	(.L_47 - .L_46)


	//   ....[0]....
.L_46:
        /*0128*/ 	.word	0x000005f0
        /*012c*/ 	.word	0x000000ff
        /*0130*/ 	.word	0x00000000
        /*0134*/ 	.short	0x0100
        /*0136*/ 	.byte	0x08
	.zero		1


	//   ....[1]....
        /*0138*/ 	.word	0x00000600
        /*013c*/ 	.word	0x000000ff
        /*0140*/ 	.word	0x00000020
        /*0144*/ 	.short	0x0100
        /*0146*/ 	.byte	0x08
	.zero		1


	//   ....[2]....
        /*0148*/ 	.word	0x00000610
        /*014c*/ 	.word	0x000000ff
        /*0150*/ 	.word	0x00000008
        /*0154*/ 	.short	0x0100
        /*0156*/ 	.byte	0x08
	.zero		1


	//   ....[3]....
        /*0158*/ 	.word	0x00000620
        /*015c*/ 	.word	0x000000ff
        /*0160*/ 	.word	0x00000028
        /*0164*/ 	.short	0x0100
        /*0166*/ 	.byte	0x08
	.zero		1


	//   ....[4]....
        /*0168*/ 	.word	0x00000630
        /*016c*/ 	.word	0x000000ff
        /*0170*/ 	.word	0x00000010
        /*0174*/ 	.short	0x0100
        /*0176*/ 	.byte	0x08
	.zero		1


	//   ....[5]....
        /*0178*/ 	.word	0x00000640
        /*017c*/ 	.word	0x000000ff
        /*0180*/ 	.word	0x00000030
        /*0184*/ 	.short	0x0100
        /*0186*/ 	.byte	0x08
	.zero		1


	//   ....[6]....
        /*0188*/ 	.word	0x00000650
        /*018c*/ 	.word	0x000000ff
        /*0190*/ 	.word	0x00000018
        /*0194*/ 	.short	0x0100
        /*0196*/ 	.byte	0x08
	.zero		1


	//   ....[7]....
        /*0198*/ 	.word	0x00000660
        /*019c*/ 	.word	0x000000ff
        /*01a0*/ 	.word	0x00000038
        /*01a4*/ 	.short	0x0100
        /*01a6*/ 	.byte	0x08
	.zero		1


	//   ....[8]....
        /*01a8*/ 	.word	0x00000780
        /*01ac*/ 	.word	0x000000ff
        /*01b0*/ 	.word	0x00000040
        /*01b4*/ 	.short	0x0100
        /*01b6*/ 	.byte	0x09
	.zero		1


	//   ....[9]....
        /*01b8*/ 	.word	0x00000790
        /*01bc*/ 	.word	0x000000ff
        /*01c0*/ 	.word	0x00000060
        /*01c4*/ 	.short	0x0100
        /*01c6*/ 	.byte	0x09
	.zero		1


	//   ....[10]....
        /*01c8*/ 	.word	0x000007a0
        /*01cc*/ 	.word	0x000000ff
        /*01d0*/ 	.word	0x00000048
        /*01d4*/ 	.short	0x0100
        /*01d6*/ 	.byte	0x09
	.zero		1


	//   ....[11]....
        /*01d8*/ 	.word	0x000007b0
        /*01dc*/ 	.word	0x000000ff
        /*01e0*/ 	.word	0x00000068
        /*01e4*/ 	.short	0x0100
        /*01e6*/ 	.byte	0x09
	.zero		1


	//   ....[12]....
        /*01e8*/ 	.word	0x000007c0
        /*01ec*/ 	.word	0x000000ff
        /*01f0*/ 	.word	0x00000050
        /*01f4*/ 	.short	0x0100
        /*01f6*/ 	.byte	0x09
	.zero		1


	//   ....[13]....
        /*01f8*/ 	.word	0x000007d0
        /*01fc*/ 	.word	0x000000ff
        /*0200*/ 	.word	0x00000070
        /*0204*/ 	.short	0x0100
        /*0206*/ 	.byte	0x09
	.zero		1


	//   ....[14]....
        /*0208*/ 	.word	0x000007e0
        /*020c*/ 	.word	0x000000ff
        /*0210*/ 	.word	0x00000058
        /*0214*/ 	.short	0x0100
        /*0216*/ 	.byte	0x09
	.zero		1


	//   ....[15]....
        /*0218*/ 	.word	0x000007f0
        /*021c*/ 	.word	0x000000ff
        /*0220*/ 	.word	0x00000078
        /*0224*/ 	.short	0x0100
        /*0226*/ 	.byte	0x09
	.zero		1


	//   ....[16]....
        /*0228*/ 	.word	0x000008d0
        /*022c*/ 	.word	0x000000ff
        /*0230*/ 	.word	0x00000080
        /*0234*/ 	.short	0x0100
        /*0236*/ 	.byte	0x08
	.zero		1


	//   ....[17]....
        /*0238*/ 	.word	0x000008e0
        /*023c*/ 	.word	0x000000ff
        /*0240*/ 	.word	0x00000088
        /*0244*/ 	.short	0x0100
        /*0246*/ 	.byte	0x08
	.zero		1


	//   ....[18]....
        /*0248*/ 	.word	0x00000a10
        /*024c*/ 	.word	0x000000ff
        /*0250*/ 	.word	0x00000090
        /*0254*/ 	.short	0x0100
        /*0256*/ 	.byte	0x08
	.zero		1


	//   ....[19]....
        /*0258*/ 	.word	0x00000a20
        /*025c*/ 	.word	0x000000ff
        /*0260*/ 	.word	0x000000a0
        /*0264*/ 	.short	0x0100
        /*0266*/ 	.byte	0x08
	.zero		1


	//   ....[20]....
        /*0268*/ 	.word	0x00000a30
        /*026c*/ 	.word	0x000000ff
        /*0270*/ 	.word	0x00000098
        /*0274*/ 	.short	0x0100
        /*0276*/ 	.byte	0x08
	.zero		1


	//   ....[21]....
        /*0278*/ 	.word	0x00000a40
        /*027c*/ 	.word	0x000000ff
        /*0280*/ 	.word	0x000000a8
        /*0284*/ 	.short	0x0100
        /*0286*/ 	.byte	0x08
	.zero		1


	//   ....[22]....
        /*0288*/ 	.word	0x00000b60
        /*028c*/ 	.word	0x000000ff
        /*0290*/ 	.word	0x000000b0
        /*0294*/ 	.short	0x0100
        /*0296*/ 	.byte	0x09
	.zero		1


	//   ....[23]....
        /*0298*/ 	.word	0x00000b70
        /*029c*/ 	.word	0x000000ff
        /*02a0*/ 	.word	0x000000d0
        /*02a4*/ 	.short	0x0100
        /*02a6*/ 	.byte	0x09
	.zero		1


	//   ....[24]....
        /*02a8*/ 	.word	0x00000b80
        /*02ac*/ 	.word	0x000000ff
        /*02b0*/ 	.word	0x000000b8
        /*02b4*/ 	.short	0x0100
        /*02b6*/ 	.byte	0x09
	.zero		1


	//   ....[25]....
        /*02b8*/ 	.word	0x00000b90
        /*02bc*/ 	.word	0x000000ff
        /*02c0*/ 	.word	0x000000d8
        /*02c4*/ 	.short	0x0100
        /*02c6*/ 	.byte	0x09
	.zero		1


	//   ....[26]....
        /*02c8*/ 	.word	0x00000ba0
        /*02cc*/ 	.word	0x000000ff
        /*02d0*/ 	.word	0x000000c0
        /*02d4*/ 	.short	0x0100
        /*02d6*/ 	.byte	0x09
	.zero		1


	//   ....[27]....
        /*02d8*/ 	.word	0x00000bb0
        /*02dc*/ 	.word	0x000000ff
        /*02e0*/ 	.word	0x000000e0
        /*02e4*/ 	.short	0x0100
        /*02e6*/ 	.byte	0x09
	.zero		1


	//   ....[28]....
        /*02e8*/ 	.word	0x00000bc0
        /*02ec*/ 	.word	0x000000ff
        /*02f0*/ 	.word	0x000000c8
        /*02f4*/ 	.short	0x0100
        /*02f6*/ 	.byte	0x09
	.zero		1


	//   ....[29]....
        /*02f8*/ 	.word	0x00000bd0
        /*02fc*/ 	.word	0x000000ff
        /*0300*/ 	.word	0x000000e8
        /*0304*/ 	.short	0x0100
        /*0306*/ 	.byte	0x09
	.zero		1


	//   ....[30]....
        /*0308*/ 	.word	0x00000cc0
        /*030c*/ 	.word	0x000000ff
        /*0310*/ 	.word	0x000000f0
        /*0314*/ 	.short	0x0100
        /*0316*/ 	.byte	0x08
	.zero		1


	//   ....[31]....
        /*0318*/ 	.word	0x00000cd0
        /*031c*/ 	.word	0x000000ff
        /*0320*/ 	.word	0x00000100
        /*0324*/ 	.short	0x0100
        /*0326*/ 	.byte	0x08
	.zero		1


	//   ....[32]....
        /*0328*/ 	.word	0x00000ce0
        /*032c*/ 	.word	0x000000ff
        /*0330*/ 	.word	0x000000f8
        /*0334*/ 	.short	0x0100
        /*0336*/ 	.byte	0x08
	.zero		1


	//   ....[33]....
        /*0338*/ 	.word	0x00000cf0
        /*033c*/ 	.word	0x000000ff
        /*0340*/ 	.word	0x00000108
        /*0344*/ 	.short	0x0100
        /*0346*/ 	.byte	0x08
	.zero		1


	//   ....[34]....
        /*0348*/ 	.word	0x00000de0
        /*034c*/ 	.word	0x000000ff
        /*0350*/ 	.word	0x00000110
        /*0354*/ 	.short	0x0100
        /*0356*/ 	.byte	0x07
	.zero		1


	//   ....[35]....
        /*0358*/ 	.word	0x000017f0
        /*035c*/ 	.word	0x00000003
        /*0360*/ 	.word	0x00000100
        /*0364*/ 	.short	0x010a
        /*0366*/ 	.byte	0xff
	.zero		1


	//   ....[36]....
        /*0368*/ 	.word	0x00001820
        /*036c*/ 	.word	0x00000003
        /*0370*/ 	.word	0x000000f0
        /*0374*/ 	.short	0x0101
        /*0376*/ 	.byte	0xff
	.zero		1


	//   ....[37]....
        /*0378*/ 	.word	0x00001920
        /*037c*/ 	.word	0x000000ff
        /*0380*/ 	.word	0x00000020
        /*0384*/ 	.short	0x010a
        /*0386*/ 	.byte	0x08
	.zero		1


	//   ....[38]....
        /*0388*/ 	.word	0x000019e0
        /*038c*/ 	.word	0x000000ff
        /*0390*/ 	.word	0x00000020
        /*0394*/ 	.short	0x010a
        /*0396*/ 	.byte	0x21
	.zero		1


	//   ....[39]....
        /*0398*/ 	.word	0x00001b90
        /*039c*/ 	.word	0x000000ff
        /*03a0*/ 	.word	0x00000020
        /*03a4*/ 	.short	0x010a
        /*03a6*/ 	.byte	0x08
	.zero		1


	//   ....[40]....
        /*03a8*/ 	.word	0x00001d40
        /*03ac*/ 	.word	0x000000ff
        /*03b0*/ 	.word	0x00000088
        /*03b4*/ 	.short	0x0101
        /*03b6*/ 	.byte	0x06
	.zero		1


	//   ....[41]....
        /*03b8*/ 	.word	0x00001d60
        /*03bc*/ 	.word	0x000000ff
        /*03c0*/ 	.word	0x00000020
        /*03c4*/ 	.short	0x010a
        /*03c6*/ 	.byte	0x08
	.zero		1


	//   ....[42]....
        /*03c8*/ 	.word	0x00001de0
        /*03cc*/ 	.word	0x000000ff
        /*03d0*/ 	.word	0x00000020
        /*03d4*/ 	.short	0x010a
        /*03d6*/ 	.byte	0x21
	.zero		1


	//   ....[43]....
        /*03d8*/ 	.word	0x00001f70
        /*03dc*/ 	.word	0x000000ff
        /*03e0*/ 	.word	0x00000020
        /*03e4*/ 	.short	0x010a
        /*03e6*/ 	.byte	0x08
	.zero		1


	//   ....[44]....
        /*03e8*/ 	.word	0x00002150
        /*03ec*/ 	.word	0x00000002
        /*03f0*/ 	.word	0x00000090
        /*03f4*/ 	.short	0x010a
        /*03f6*/ 	.byte	0xff
	.zero		1


	//   ....[45]....
        /*03f8*/ 	.word	0x00002210
        /*03fc*/ 	.word	0x00000002
        /*0400*/ 	.word	0x00000000
        /*0404*/ 	.short	0x0101
        /*0406*/ 	.byte	0xff
	.zero		1


	//   ....[46]....
        /*0408*/ 	.word	0x00002770
        /*040c*/ 	.word	0x000000ff
        /*0410*/ 	.word	0x00000000
        /*0414*/ 	.short	0x010a
        /*0416*/ 	.byte	0x04
	.zero		1


	//   ....[47]....
        /*0418*/ 	.word	0x00002800
        /*041c*/ 	.word	0x000000ff
        /*0420*/ 	.word	0x00000000
        /*0424*/ 	.short	0x010a
        /*0426*/ 	.byte	0x04
	.zero		1


	//   ....[48]....
        /*0428*/ 	.word	0x00002890
        /*042c*/ 	.word	0x000000ff
        /*0430*/ 	.word	0x00000000
        /*0434*/ 	.short	0x010a
        /*0436*/ 	.byte	0x04
	.zero		1


	//   ....[49]....
        /*0438*/ 	.word	0x00002930
        /*043c*/ 	.word	0x00000000
        /*0440*/ 	.word	0x00000000
        /*0444*/ 	.short	0x010a
        /*0446*/ 	.byte	0xff
	.zero		1


	//   ....[50]....
        /*0448*/ 	.word	0x00002a60
        /*044c*/ 	.word	0x00000000
        /*0450*/ 	.word	0x000000f0
        /*0454*/ 	.short	0x010a
        /*0456*/ 	.byte	0xff
	.zero		1


	//   ....[51]....
        /*0458*/ 	.word	0x00002ad0
        /*045c*/ 	.word	0x00000004
        /*0460*/ 	.word	0x00000000
        /*0464*/ 	.short	0x0101
        /*0466*/ 	.byte	0xff
	.zero		1


	//   ....[52]....
        /*0468*/ 	.word	0x00002af0
        /*046c*/ 	.word	0x000000ff
        /*0470*/ 	.word	0x000000a0
        /*0474*/ 	.short	0x010a
        /*0476*/ 	.byte	0x05
	.zero		1


	//   ....[53]....
        /*0478*/ 	.word	0x00002c10
        /*047c*/ 	.word	0x00000000
        /*0480*/ 	.word	0x00000090
        /*0484*/ 	.short	0x010a
        /*0486*/ 	.byte	0xff
	.zero		1


	//   ....[54]....
        /*0488*/ 	.word	0x00002d10
        /*048c*/ 	.word	0x00000000
        /*0490*/ 	.word	0x00000000
        /*0494*/ 	.short	0x0101
        /*0496*/ 	.byte	0xff
	.zero		1


	//   ....[55]....
        /*0498*/ 	.word	0x00002da0
        /*049c*/ 	.word	0x000000ff
        /*04a0*/ 	.word	0x000000a0
        /*04a4*/ 	.short	0x0106
        /*04a6*/ 	.byte	0x05
	.zero		1


	//   ....[56]....
        /*04a8*/ 	.word	0x00002dc0
        /*04ac*/ 	.word	0x000000ff
        /*04b0*/ 	.word	0x000000a0
        /*04b4*/ 	.short	0x010a
        /*04b6*/ 	.byte	0x05
	.zero		1


	//   ....[57]....
        /*04b8*/ 	.word	0x00002e50
        /*04bc*/ 	.word	0x000000ff
        /*04c0*/ 	.word	0x000000a0
        /*04c4*/ 	.short	0x0106
        /*04c6*/ 	.byte	0x04
	.zero		1


	//   ....[58]....
        /*04c8*/ 	.word	0x00002e90
        /*04cc*/ 	.word	0x00000000
        /*04d0*/ 	.word	0x000000a0
        /*04d4*/ 	.short	0x010a
        /*04d6*/ 	.byte	0xff
	.zero		1


	//   ....[59]....
        /*04d8*/ 	.word	0x000030d0
        /*04dc*/ 	.word	0x000000ff
        /*04e0*/ 	.word	0x00000008
        /*04e4*/ 	.short	0x010a
        /*04e6*/ 	.byte	0x06
	.zero		1


	//   ....[60]....
        /*04e8*/ 	.word	0x000030f0
        /*04ec*/ 	.word	0x000000ff
        /*04f0*/ 	.word	0x00000008
        /*04f4*/ 	.short	0x010a
        /*04f6*/ 	.byte	0x06
	.zero		1


	//   ....[61]....
        /*04f8*/ 	.word	0x00003280
        /*04fc*/ 	.word	0x000000ff
        /*0500*/ 	.word	0x00000008
        /*0504*/ 	.short	0x010a
        /*0506*/ 	.byte	0x06
	.zero		1


	//   ....[62]....
        /*0508*/ 	.word	0x000032a0
        /*050c*/ 	.word	0x000000ff
        /*0510*/ 	.word	0x00000008
        /*0514*/ 	.short	0x010a
        /*0516*/ 	.byte	0x06
	.zero		1


	//   ....[63]....
        /*0518*/ 	.word	0x00003360
        /*051c*/ 	.word	0x000000ff
        /*0520*/ 	.word	0x00000000
        /*0524*/ 	.short	0x0101
        /*0526*/ 	.byte	0x07
	.zero		1


	//   ....[64]....
        /*0528*/ 	.word	0x00003720
        /*052c*/ 	.word	0x00000000
        /*0530*/ 	.word	0x00000090
        /*0534*/ 	.short	0x010a
        /*0536*/ 	.byte	0xff
	.zero		1


	//   ....[65]....
        /*0538*/ 	.word	0x000037e0
        /*053c*/ 	.word	0x00000000
        /*0540*/ 	.word	0x00000000
        /*0544*/ 	.short	0x0101
        /*0546*/ 	.byte	0xff
	.zero		1


	//   ....[66]....
        /*0548*/ 	.word	0x00003890
        /*054c*/ 	.word	0x000000ff
        /*0550*/ 	.word	0x00000000
        /*0554*/ 	.short	0x010a
        /*0556*/ 	.byte	0x09
	.zero		1


	//   ....[67]....
        /*0558*/ 	.word	0x000038b0
        /*055c*/ 	.word	0x000000ff
        /*0560*/ 	.word	0x000000d0
        /*0564*/ 	.short	0x010a
        /*0566*/ 	.byte	0x08
	.zero		1


	//   ....[68]....
        /*0568*/ 	.word	0x00003960
        /*056c*/ 	.word	0x000000ff
        /*0570*/ 	.word	0x00000000
        /*0574*/ 	.short	0x010a
        /*0576*/ 	.byte	0x0e
	.zero		1


	//   ....[69]....
        /*0578*/ 	.word	0x00003a90
        /*057c*/ 	.word	0x000000ff
        /*0580*/ 	.word	0x00000000
        /*0584*/ 	.short	0x010a
        /*0586*/ 	.byte	0x26
	.zero		1


	//   ....[70]....
        /*0588*/ 	.word	0x00003ed0
        /*058c*/ 	.word	0x000000ff
        /*0590*/ 	.word	0x00000000
        /*0594*/ 	.short	0x010a
        /*0596*/ 	.byte	0x08
	.zero		1


	//   ....[71]....
        /*0598*/ 	.word	0x00003f60
        /*059c*/ 	.word	0x000000ff
        /*05a0*/ 	.word	0x00000000
        /*05a4*/ 	.short	0x010a
        /*05a6*/ 	.byte	0x08
	.zero		1


	//   ....[72]....
        /*05a8*/ 	.word	0x00003ff0
        /*05ac*/ 	.word	0x000000ff
        /*05b0*/ 	.word	0x00000000
        /*05b4*/ 	.short	0x010a
        /*05b6*/ 	.byte	0x08
	.zero		1


	//   ....[73]....
        /*05b8*/ 	.word	0x00004090
        /*05bc*/ 	.word	0x00000000
        /*05c0*/ 	.word	0x00000000
        /*05c4*/ 	.short	0x010a
        /*05c6*/ 	.byte	0xff
	.zero		1


	//   ....[74]....
        /*05c8*/ 	.word	0x000040d0
        /*05cc*/ 	.word	0x00000000
        /*05d0*/ 	.word	0x00000000
        /*05d4*/ 	.short	0x010a
        /*05d6*/ 	.byte	0xff
	.zero		1


	//   ....[75]....
        /*05d8*/ 	.word	0x00004140
        /*05dc*/ 	.word	0x000000ff
        /*05e0*/ 	.word	0x00000000
        /*05e4*/ 	.short	0x0101
        /*05e6*/ 	.byte	0x05
	.zero		1


	//   ....[76]....
        /*05e8*/ 	.word	0x00004180
        /*05ec*/ 	.word	0x000000ff
        /*05f0*/ 	.word	0x00000110
        /*05f4*/ 	.short	0x010a
        /*05f6*/ 	.byte	0x07
	.zero		1


	//   ....[77]....
        /*05f8*/ 	.word	0x000041d0
        /*05fc*/ 	.word	0x000000ff
        /*0600*/ 	.word	0x00000000
        /*0604*/ 	.short	0x0101
        /*0606*/ 	.byte	0x05
	.zero		1


	//   ....[78]....
        /*0608*/ 	.word	0x00004620
        /*060c*/ 	.word	0x00000000
        /*0610*/ 	.word	0x00000090
        /*0614*/ 	.short	0x010a
        /*0616*/ 	.byte	0xff
	.zero		1


	//   ....[79]....
        /*0618*/ 	.word	0x000046e0
        /*061c*/ 	.word	0x00000000
        /*0620*/ 	.word	0x00000000
        /*0624*/ 	.short	0x0101
        /*0626*/ 	.byte	0xff
	.zero		1


	//   ....[80]....
        /*0628*/ 	.word	0x00004a00
        /*062c*/ 	.word	0x000000ff
        /*0630*/ 	.word	0x00000088
        /*0634*/ 	.short	0x010a
        /*0636*/ 	.byte	0x07
	.zero		1


	//   ....[81]....
        /*0638*/ 	.word	0x00004bf0
        /*063c*/ 	.word	0x000000ff
        /*0640*/ 	.word	0x00000060
        /*0644*/ 	.short	0x010a
        /*0646*/ 	.byte	0x07
	.zero		1


	//   ....[82]....
        /*0648*/ 	.word	0x00004de0
        /*064c*/ 	.word	0x000000ff
        /*0650*/ 	.word	0x00000040
        /*0654*/ 	.short	0x010b
        /*0656*/ 	.byte	0x07
	.zero		1


	//   ....[83]....
        /*0658*/ 	.word	0x00004df0
        /*065c*/ 	.word	0x000000ff
        /*0660*/ 	.word	0x00000000
        /*0664*/ 	.short	0x0101
        /*0666*/ 	.byte	0x0e
	.zero		1


	//   ....[84]....
        /*0668*/ 	.word	0x00004e10
        /*066c*/ 	.word	0x000000ff
        /*0670*/ 	.word	0x00000068
        /*0674*/ 	.short	0x010a
        /*0676*/ 	.byte	0x07
	.zero		1


	//   ....[85]....
        /*0678*/ 	.word	0x00004fc0
        /*067c*/ 	.word	0x000000ff
        /*0680*/ 	.word	0x00000048
        /*0684*/ 	.short	0x010b
        /*0686*/ 	.byte	0x07
	.zero		1


	//   ....[86]....
        /*0688*/ 	.word	0x00004fd0
        /*068c*/ 	.word	0x000000ff
        /*0690*/ 	.word	0x00000000
        /*0694*/ 	.short	0x0101
        /*0696*/ 	.byte	0x0e
	.zero		1


	//   ....[87]....
        /*0698*/ 	.word	0x00004fe0
        /*069c*/ 	.word	0x000000ff
        /*06a0*/ 	.word	0x00000070
        /*06a4*/ 	.short	0x010a
        /*06a6*/ 	.byte	0x07
	.zero		1


	//   ....[88]....
        /*06a8*/ 	.word	0x00005210
        /*06ac*/ 	.word	0x000000ff
        /*06b0*/ 	.word	0x00000050
        /*06b4*/ 	.short	0x010b
        /*06b6*/ 	.byte	0x07
	.zero		1


	//   ....[89]....
        /*06b8*/ 	.word	0x00005280
        /*06bc*/ 	.word	0x000000ff
        /*06c0*/ 	.word	0x00000000
        /*06c4*/ 	.short	0x0101
        /*06c6*/ 	.byte	0x0e
	.zero		1


	//   ....[90]....
        /*06c8*/ 	.word	0x000052c0
        /*06cc*/ 	.word	0x000000ff
        /*06d0*/ 	.word	0x00000078
        /*06d4*/ 	.short	0x010a
        /*06d6*/ 	.byte	0x07
	.zero		1


	//   ....[91]....
        /*06d8*/ 	.word	0x000054f0
        /*06dc*/ 	.word	0x000000ff
        /*06e0*/ 	.word	0x00000058
        /*06e4*/ 	.short	0x010b
        /*06e6*/ 	.byte	0x07
	.zero		1


	//   ....[92]....
        /*06e8*/ 	.word	0x00005510
        /*06ec*/ 	.word	0x000000ff
        /*06f0*/ 	.word	0x00000000
        /*06f4*/ 	.short	0x0101
        /*06f6*/ 	.byte	0x0d
	.zero		1


	//   ....[93]....
        /*06f8*/ 	.word	0x00005540
        /*06fc*/ 	.word	0x000000ff
        /*0700*/ 	.word	0x00000060
        /*0704*/ 	.short	0x010a
        /*0706*/ 	.byte	0x07
	.zero		1


	//   ....[94]....
        /*0708*/ 	.word	0x00005560
        /*070c*/ 	.word	0x000000ff
        /*0710*/ 	.word	0x00000068
        /*0714*/ 	.short	0x010a
        /*0716*/ 	.byte	0x07
	.zero		1


	//   ....[95]....
        /*0718*/ 	.word	0x00005580
        /*071c*/ 	.word	0x000000ff
        /*0720*/ 	.word	0x00000070
        /*0724*/ 	.short	0x010a
        /*0726*/ 	.byte	0x07
	.zero		1


	//   ....[96]....
        /*0728*/ 	.word	0x000055c0
        /*072c*/ 	.word	0x00000000
        /*0730*/ 	.word	0x00000078
        /*0734*/ 	.short	0x010a
        /*0736*/ 	.byte	0xff
	.zero		1


	//   ....[97]....
        /*0738*/ 	.word	0x00005910
        /*073c*/ 	.word	0x00000000
        /*0740*/ 	.word	0x00000090
        /*0744*/ 	.short	0x010a
        /*0746*/ 	.byte	0xff
	.zero		1


	//   ....[98]....
        /*0748*/ 	.word	0x00005a20
        /*074c*/ 	.word	0x00000000
        /*0750*/ 	.word	0x00000000
        /*0754*/ 	.short	0x0101
        /*0756*/ 	.byte	0xff
	.zero		1


	//   ....[99]....
        /*0758*/ 	.word	0x00006440
        /*075c*/ 	.word	0x000000ff
        /*0760*/ 	.word	0x00000040
        /*0764*/ 	.short	0x010a
        /*0766*/ 	.byte	0x30
	.zero		1


	//   ....[100]....
        /*0768*/ 	.word	0x00006480
        /*076c*/ 	.word	0x0000004a
        /*0770*/ 	.word	0x000000b0
        /*0774*/ 	.short	0x010a
        /*0776*/ 	.byte	0xff
	.zero		1


	//   ....[101]....
        /*0778*/ 	.word	0x00006590
        /*077c*/ 	.word	0x000000ff
        /*0780*/ 	.word	0x00000040
        /*0784*/ 	.short	0x010a
        /*0786*/ 	.byte	0x30
	.zero		1


	//   ....[102]....
        /*0788*/ 	.word	0x00006660
        /*078c*/ 	.word	0x0000004a
        /*0790*/ 	.word	0x000000b0
        /*0794*/ 	.short	0x010a
        /*0796*/ 	.byte	0xff
	.zero		1


	//   ....[103]....
        /*0798*/ 	.word	0x00006e10
        /*079c*/ 	.word	0x00000000
        /*07a0*/ 	.word	0x00000000
        /*07a4*/ 	.short	0x0101
        /*07a6*/ 	.byte	0xff
	.zero		1


	//   ....[104]....
        /*07a8*/ 	.word	0x00006e20
        /*07ac*/ 	.word	0x00000003
        /*07b0*/ 	.word	0x00000040
        /*07b4*/ 	.short	0x010a
        /*07b6*/ 	.byte	0xff
	.zero		1


	//   ....[105]....
        /*07b8*/ 	.word	0x00006ee0
        /*07bc*/ 	.word	0x00000003
        /*07c0*/ 	.word	0x00000040
        /*07c4*/ 	.short	0x010a
        /*07c6*/ 	.byte	0xff
	.zero		1


	//   ....[106]....
        /*07c8*/ 	.word	0x000076d0
        /*07cc*/ 	.word	0x00000052
        /*07d0*/ 	.word	0x00000000
        /*07d4*/ 	.short	0x0101
        /*07d6*/ 	.byte	0xff
	.zero		1


	//   ....[107]....
        /*07d8*/ 	.word	0x000076f0
        /*07dc*/ 	.word	0x00000053
        /*07e0*/ 	.word	0x00000040
        /*07e4*/ 	.short	0x010a
        /*07e6*/ 	.byte	0xff
	.zero		1


	//   ....[108]....
        /*07e8*/ 	.word	0x000077a0
        /*07ec*/ 	.word	0x00000053
        /*07f0*/ 	.word	0x00000040
        /*07f4*/ 	.short	0x010a
        /*07f6*/ 	.byte	0xff
	.zero		1


	//   ....[109]....
        /*07f8*/ 	.word	0x00007f90
        /*07fc*/ 	.word	0x00000052
        /*0800*/ 	.word	0x00000000
        /*0804*/ 	.short	0x0101
        /*0806*/ 	.byte	0xff
	.zero		1


	//   ....[110]....
        /*0808*/ 	.word	0x00007fb0
        /*080c*/ 	.word	0x00000058
        /*0810*/ 	.word	0x00000040
        /*0814*/ 	.short	0x010a
        /*0816*/ 	.byte	0xff
	.zero		1


	//   ....[111]....
        /*0818*/ 	.word	0x00008060
        /*081c*/ 	.word	0x00000058
        /*0820*/ 	.word	0x00000040
        /*0824*/ 	.short	0x010a
        /*0826*/ 	.byte	0xff
	.zero		1


	//   ....[112]....
        /*0828*/ 	.word	0x00008370
        /*082c*/ 	.word	0x0000004a
        /*0830*/ 	.word	0x00000000
        /*0834*/ 	.short	0x0101
        /*0836*/ 	.byte	0xff
	.zero		1


	//   ....[113]....
        /*0838*/ 	.word	0x000088a0
        /*083c*/ 	.word	0x00000002
        /*0840*/ 	.word	0x00000000
        /*0844*/ 	.short	0x0101
        /*0846*/ 	.byte	0xff
	.zero		1


	//   ....[114]....
        /*0848*/ 	.word	0x00008b10
        /*084c*/ 	.word	0x000000ff
        /*0850*/ 	.word	0x00000000
        /*0854*/ 	.short	0x0101
        /*0856*/ 	.byte	0x04
	.zero		1


	//   ....[115]....
        /*0858*/ 	.word	0x00008b30
        /*085c*/ 	.word	0x00000003
        /*0860*/ 	.word	0x00000100
        /*0864*/ 	.short	0x010a
        /*0866*/ 	.byte	0xff
	.zero		1


	//   ....[116]....
        /*0868*/ 	.word	0x00008b90
        /*086c*/ 	.word	0x00000002
        /*0870*/ 	.word	0x00000020
        /*0874*/ 	.short	0x010a
        /*0876*/ 	.byte	0xff
	.zero		1


	//   ....[117]....
        /*0878*/ 	.word	0x00008bf0
        /*087c*/ 	.word	0x00000002
        /*0880*/ 	.word	0x00000020
        /*0884*/ 	.short	0x010a
        /*0886*/ 	.byte	0xff
	.zero		1


	//   ....[118]....
        /*0888*/ 	.word	0x00008c40
        /*088c*/ 	.word	0x00000002
        /*0890*/ 	.word	0x00000090
        /*0894*/ 	.short	0x010a
        /*0896*/ 	.byte	0xff
	.zero		1


	//   ....[119]....
        /*0898*/ 	.word	0x00008ca0
        /*089c*/ 	.word	0x00000000
        /*08a0*/ 	.word	0x00000000
        /*08a4*/ 	.short	0x010a
        /*08a6*/ 	.byte	0xff
	.zero		1


	//   ....[120]....
        /*08a8*/ 	.word	0x00008d00
        /*08ac*/ 	.word	0x00000000
        /*08b0*/ 	.word	0x00000000
        /*08b4*/ 	.short	0x010a
        /*08b6*/ 	.byte	0xff
	.zero		1


	//   ....[121]....
        /*08b8*/ 	.word	0x00008d60
        /*08bc*/ 	.word	0x00000000
        /*08c0*/ 	.word	0x00000000
        /*08c4*/ 	.short	0x010a
        /*08c6*/ 	.byte	0xff
	.zero		1


	//   ....[122]....
        /*08c8*/ 	.word	0x00008db0
        /*08cc*/ 	.word	0x00000000
        /*08d0*/ 	.word	0x000000f0
        /*08d4*/ 	.short	0x010a
        /*08d6*/ 	.byte	0xff
	.zero		1


	//   ....[123]....
        /*08d8*/ 	.word	0x00008e10
        /*08dc*/ 	.word	0x00000000
        /*08e0*/ 	.word	0x000000a0
        /*08e4*/ 	.short	0x010a
        /*08e6*/ 	.byte	0xff
	.zero		1


	//   ....[124]....
        /*08e8*/ 	.word	0x00008e60
        /*08ec*/ 	.word	0x00000000
        /*08f0*/ 	.word	0x00000090
        /*08f4*/ 	.short	0x010a
        /*08f6*/ 	.byte	0xff
	.zero		1


	//   ....[125]....
        /*08f8*/ 	.word	0x00008ec0
        /*08fc*/ 	.word	0x00000000
        /*0900*/ 	.word	0x000000a0
        /*0904*/ 	.short	0x010a
        /*0906*/ 	.byte	0xff
	.zero		1


	//   ....[126]....
        /*0908*/ 	.word	0x00008f20
        /*090c*/ 	.word	0x00000004
        /*0910*/ 	.word	0x00000008
        /*0914*/ 	.short	0x010a
        /*0916*/ 	.byte	0xff
	.zero		1


	//   ....[127]....
        /*0918*/ 	.word	0x00009000
        /*091c*/ 	.word	0x00000002
        /*0920*/ 	.word	0x00000008
        /*0924*/ 	.short	0x010a
        /*0926*/ 	.byte	0xff
	.zero		1


	//   ....[128]....
        /*0928*/ 	.word	0x00009050
        /*092c*/ 	.word	0x00000000
        /*0930*/ 	.word	0x00000090
        /*0934*/ 	.short	0x010a
        /*0936*/ 	.byte	0xff
	.zero		1


	//   ....[129]....
        /*0938*/ 	.word	0x000090b0
        /*093c*/ 	.word	0x00000000
        /*0940*/ 	.word	0x000000d0
        /*0944*/ 	.short	0x010a
        /*0946*/ 	.byte	0xff
	.zero		1


	//   ....[130]....
        /*0948*/ 	.word	0x00009110
        /*094c*/ 	.word	0x00000000
        /*0950*/ 	.word	0x00000000
        /*0954*/ 	.short	0x010a
        /*0956*/ 	.byte	0xff
	.zero		1


	//   ....[131]....
        /*0958*/ 	.word	0x00009170
        /*095c*/ 	.word	0x00000000
        /*0960*/ 	.word	0x00000000
        /*0964*/ 	.short	0x010a
        /*0966*/ 	.byte	0xff
	.zero		1


	//   ....[132]....
        /*0968*/ 	.word	0x000091d0
        /*096c*/ 	.word	0x00000000
        /*0970*/ 	.word	0x00000000
        /*0974*/ 	.short	0x010a
        /*0976*/ 	.byte	0xff
	.zero		1


	//   ....[133]....
        /*0978*/ 	.word	0x00009230
        /*097c*/ 	.word	0x00000000
        /*0980*/ 	.word	0x00000000
        /*0984*/ 	.short	0x010a
        /*0986*/ 	.byte	0xff
	.zero		1


	//   ....[134]....
        /*0988*/ 	.word	0x00009290
        /*098c*/ 	.word	0x00000000
        /*0990*/ 	.word	0x00000110
        /*0994*/ 	.short	0x010a
        /*0996*/ 	.byte	0xff
	.zero		1


	//   ....[135]....
        /*0998*/ 	.word	0x000092e0
        /*099c*/ 	.word	0x00000000
        /*09a0*/ 	.word	0x00000090
        /*09a4*/ 	.short	0x010a
        /*09a6*/ 	.byte	0xff
	.zero		1


	//   ....[136]....
        /*09a8*/ 	.word	0x00009340
        /*09ac*/ 	.word	0x00000000
        /*09b0*/ 	.word	0x00000088
        /*09b4*/ 	.short	0x010a
        /*09b6*/ 	.byte	0xff
	.zero		1


	//   ....[137]....
        /*09b8*/ 	.word	0x000093a0
        /*09bc*/ 	.word	0x00000003
        /*09c0*/ 	.word	0x00000060
        /*09c4*/ 	.short	0x010a
        /*09c6*/ 	.byte	0xff
	.zero		1


	//   ....[138]....
        /*09c8*/ 	.word	0x00009400
        /*09cc*/ 	.word	0x00000003
        /*09d0*/ 	.word	0x00000068
        /*09d4*/ 	.short	0x010a
        /*09d6*/ 	.byte	0xff
	.zero		1


	//   ....[139]....
        /*09d8*/ 	.word	0x00009460
        /*09dc*/ 	.word	0x00000003
        /*09e0*/ 	.word	0x00000070
        /*09e4*/ 	.short	0x010a
        /*09e6*/ 	.byte	0xff
	.zero		1


	//   ....[140]....
        /*09e8*/ 	.word	0x000094c0
        /*09ec*/ 	.word	0x00000003
        /*09f0*/ 	.word	0x00000078
        /*09f4*/ 	.short	0x010a
        /*09f6*/ 	.byte	0xff
	.zero		1


	//   ....[141]....
        /*09f8*/ 	.word	0x00009520
        /*09fc*/ 	.word	0x00000000
        /*0a00*/ 	.word	0x00000060
        /*0a04*/ 	.short	0x010a
        /*0a06*/ 	.byte	0xff
	.zero		1


	//   ....[142]....
        /*0a08*/ 	.word	0x00009580
        /*0a0c*/ 	.word	0x00000000
        /*0a10*/ 	.word	0x00000068
        /*0a14*/ 	.short	0x010a
        /*0a16*/ 	.byte	0xff
	.zero		1


	//   ....[143]....
        /*0a18*/ 	.word	0x000095e0
        /*0a1c*/ 	.word	0x00000000
        /*0a20*/ 	.word	0x00000070
        /*0a24*/ 	.short	0x010a
        /*0a26*/ 	.byte	0xff
	.zero		1


	//   ....[144]....
        /*0a28*/ 	.word	0x00009630
        /*0a2c*/ 	.word	0x00000000
        /*0a30*/ 	.word	0x00000090
        /*0a34*/ 	.short	0x010a
        /*0a36*/ 	.byte	0xff
	.zero		1


	//   ....[145]....
        /*0a38*/ 	.word	0x00009690
        /*0a3c*/ 	.word	0x00000000
        /*0a40*/ 	.word	0x00000040
        /*0a44*/ 	.short	0x010a
        /*0a46*/ 	.byte	0xff
	.zero		1


	//   ....[146]....
        /*0a48*/ 	.word	0x000096e0
        /*0a4c*/ 	.word	0x0000004a
        /*0a50*/ 	.word	0x000000b0
        /*0a54*/ 	.short	0x010a
        /*0a56*/ 	.byte	0xff
	.zero		1


	//   ....[147]....
        /*0a58*/ 	.word	0x00009730
        /*0a5c*/ 	.word	0x00000003
        /*0a60*/ 	.word	0x00000040
        /*0a64*/ 	.short	0x010a
        /*0a66*/ 	.byte	0xff
	.zero		1


	//   ....[148]....
        /*0a68*/ 	.word	0x00009780
        /*0a6c*/ 	.word	0x00000053
        /*0a70*/ 	.word	0x00000040
        /*0a74*/ 	.short	0x010a
        /*0a76*/ 	.byte	0xff
	.zero		1


	//   ....[149]....
        /*0a78*/ 	.word	0x000097d0
        /*0a7c*/ 	.word	0x00000058
        /*0a80*/ 	.word	0x00000040
        /*0a84*/ 	.short	0x010a
        /*0a86*/ 	.byte	0xff
	.zero		1


	//----- nvinfo : EIATTR_NUM_MBARRIERS
	.align		4
.L_47:
        /*0a88*/ 	.byte	0x03, 0x38
        /*0a8a*/ 	.short	0x0023


	//----- nvinfo : EIATTR_EXIT_INSTR_OFFSETS
	.align		4
        /*0a8c*/ 	.byte	0x04, 0x1c
        /*0a8e*/ 	.short	(.L_49 - .L_48)


	//   ....[0]....
.L_48:
        /*0a90*/ 	.word	0x00002960


	//   ....[1]....
        /*0a94*/ 	.word	0x00002e60


	//   ....[2]....
        /*0a98*/ 	.word	0x00002ec0


	//   ....[3]....
        /*0a9c*/ 	.word	0x00004400


	//   ....[4]....
        /*0aa0*/ 	.word	0x000055f0


	//   ....[5]....
        /*0aa4*/ 	.word	0x00005630


	//   ....[6]....
        /*0aa8*/ 	.word	0x00008a00


	//   ....[7]....
        /*0aac*/ 	.word	0x00008a80


	//   ....[8]....
        /*0ab0*/ 	.word	0x00008ab0


	//   ....[9]....
        /*0ab4*/ 	.word	0x00008b20


	//----- nvinfo : EIATTR_MAX_THREADS
	.align		4
.L_49:
        /*0ab8*/ 	.byte	0x04, 0x05
        /*0aba*/ 	.short	(.L_51 - .L_50)
.L_50:
        /*0abc*/ 	.word	0x00000100
        /*0ac0*/ 	.word	0x00000001
        /*0ac4*/ 	.word	0x00000001


	//----- nvinfo : EIATTR_CRS_STACK_SIZE
	.align		4
.L_51:
        /*0ac8*/ 	.byte	0x04, 0x1e
        /*0aca*/ 	.short	(.L_53 - .L_52)
.L_52:
        /*0acc*/ 	.word	0x00000000


	//----- nvinfo : EIATTR_CBANK_PARAM_SIZE
	.align		4
.L_53:
        /*0ad0*/ 	.byte	0x03, 0x19
        /*0ad2*/ 	.short	0x0800


	//----- nvinfo : EIATTR_PARAM_CBANK
	.align		4
        /*0ad4*/ 	.byte	0x04, 0x0a
        /*0ad6*/ 	.short	(.L_55 - .L_54)
	.align		4
.L_54:
        /*0ad8*/ 	.word	index@(.nv.constant0._ZN7cutlass13device_kernelINS_4gemm6kernel13GemmUniversalIN4cute5tupleIJiiiiEEENS1_10collective13CollectiveMmaINS1_35MainloopSm100TmaUmmaWarpSpecializedILi4ELi2ELi4ENS5_IJNS4_1CILi2EEENSA_ILi1EEESC_EEEEENS5_IJNSA_ILi128EEESF_SF_EEENS_10bfloat16_tENS5_IJlSC_lEEESH_SI_NS4_8TiledMMAINS4_8MMA_AtomIJNS4_26SM100_MMA_F16BF16_2x1SM_SSISH_SH_fLi128ELi128ELNS4_4UMMA5MajorE0ELSN_0ELNSM_7ScaleInE0ELSO_0EEEEEENS4_6LayoutINS5_IJSC_SC_SC_EEENS5_IJNSA_ILi0EEEST_ST_EEEEENS5_IJNS4_10UnderscoreESW_SW_EEEEENS4_18SM100_TMA_2SM_LOADENS4_14ComposedLayoutINS4_7SwizzleILi3ELi4ELi3EEENS4_18smem_ptr_flag_bitsILi16EEENSR_INS5_IJNSA_ILi8EEENSA_ILi64EEEEEENS5_IJS16_SC_EEEEEEEvNS4_8identityESZ_S1A_vS1B_EENS_8epilogue10collective18CollectiveEpilogueINS1D_23Sm100TmaWarpSpecializedILi4ELi2ELi16ELb1ELb0EEEJNS5_IJS16_SF_SF_EEENS5_IJNSR_IS16_SC_EENSR_INS5_IJNSA_ILi16EEESB_EEENS5_IJSC_S16_EEEEEEEESH_SI_SH_SI_NS1D_6fusion15FusionCallbacksIS1H_NS1P_17LinearCombinationISH_fSH_fLNS_15FloatRoundStyleE2EEES1I_S1O_JEEENS4_5SM1004TMEM4LOAD26SM100_TMEM_LOAD_32dp32b16xENS4_13SM90_TMA_LOADENS10_INS11_ILi1ELi4ELi3EEES14_NSR_INS5_IJS15_S1K_EEENS5_IJS1K_SC_EEEEEEENS4_39AutoVectorizingCopyWithAssumedAlignmentILi128EEENS4_14SM90_TMA_STOREES24_S26_S26_EEEvvEEEEvNT_6ParamsE)
        /*0adc*/ 	.short	0x0380
        /*0ade*/ 	.short	0x0800


	//----- nvinfo : EIATTR_SW_WAR
	.align		4
.L_55:
        /*0ae0*/ 	.byte	0x04, 0x36
        /*0ae2*/ 	.short	(.L_57 - .L_56)
.L_56:
        /*0ae4*/ 	.word	0x00000008
.L_57:


//--------------------- .nv.callgraph             --------------------------
	.section	.nv.callgraph,"",@"SHT_CUDA_CALLGRAPH"
	.align	4
	.sectionentsize	8
	.align		4
        /*0000*/ 	.word	0x00000000
	.align		4
        /*0004*/ 	.word	0xffffffff
	.align		4
        /*0008*/ 	.word	index@(_ZN7cutlass13device_kernelINS_4gemm6kernel13GemmUniversalIN4cute5tupleIJiiiiEEENS1_10collective13CollectiveMmaINS1_35MainloopSm100TmaUmmaWarpSpecializedILi4ELi2ELi4ENS5_IJNS4_1CILi2EEENSA_ILi1EEESC_EEEEENS5_IJNSA_ILi128EEESF_SF_EEENS_10bfloat16_tENS5_IJlSC_lEEESH_SI_NS4_8TiledMMAINS4_8MMA_AtomIJNS4_26SM100_MMA_F16BF16_2x1SM_SSISH_SH_fLi128ELi128ELNS4_4UMMA5MajorE0ELSN_0ELNSM_7ScaleInE0ELSO_0EEEEEENS4_6LayoutINS5_IJSC_SC_SC_EEENS5_IJNSA_ILi0EEEST_ST_EEEEENS5_IJNS4_10UnderscoreESW_SW_EEEEENS4_18SM100_TMA_2SM_LOADENS4_14ComposedLayoutINS4_7SwizzleILi3ELi4ELi3EEENS4_18smem_ptr_flag_bitsILi16EEENSR_INS5_IJNSA_ILi8EEENSA_ILi64EEEEEENS5_IJS16_SC_EEEEEEEvNS4_8identityESZ_S1A_vS1B_EENS_8epilogue10collective18CollectiveEpilogueINS1D_23Sm100TmaWarpSpecializedILi4ELi2ELi16ELb1ELb0EEEJNS5_IJS16_SF_SF_EEENS5_IJNSR_IS16_SC_EENSR_INS5_IJNSA_ILi16EEESB_EEENS5_IJSC_S16_EEEEEEEESH_SI_SH_SI_NS1D_6fusion15FusionCallbacksIS1H_NS1P_17LinearCombinationISH_fSH_fLNS_15FloatRoundStyleE2EEES1I_S1O_JEEENS4_5SM1004TMEM4LOAD26SM100_TMEM_LOAD_32dp32b16xENS4_13SM90_TMA_LOADENS10_INS11_ILi1ELi4ELi3EEES14_NSR_INS5_IJS15_S1K_EEENS5_IJS1K_SC_EEEEEEENS4_39AutoVectorizingCopyWithAssumedAlignmentILi128EEENS4_14SM90_TMA_STOREES24_S26_S26_EEEvvEEEEvNT_6ParamsE)
	.align		4
        /*000c*/ 	.word	index@(__assertfail)
	.align		4
        /*0010*/ 	.word	0x00000000
	.align		4
        /*0014*/ 	.word	0xfffffffe
	.align		4
        /*0018*/ 	.word	0x00000000
	.align		4
        /*001c*/ 	.word	0xfffffffd
	.align		4
        /*0020*/ 	.word	0x00000000
	.align		4
        /*0024*/ 	.word	0xfffffffc


//--------------------- .nv.constant4             --------------------------
	.section	.nv.constant4,"a",@progbits
	.align	8
	.align		8
.nv.constant4:
        /*0000*/ 	.dword	__assertfail
	.align		8
        /*0008*/ 	.dword	__unnamed_1
	.align		8
        /*0010*/ 	.dword	__unnamed_2
	.align		8
        /*0018*/ 	.dword	_ZN39_INTERNAL_3f1a762c_4_k_cu_83e6360c_85634cuda3std3__45__cpo5beginE
	.align		8
        /*0020*/ 	.dword	_ZN39_INTERNAL_3f1a762c_4_k_cu_83e6360c_85634cuda3std3__45__cpo3endE
	.align		8
        /*0028*/ 	.dword	_ZN39_INTERNAL_3f1a762c_4_k_cu_83e6360c_85634cuda3std3__45__cpo6cbeginE
	.align		8
        /*0030*/ 	.dword	_ZN39_INTERNAL_3f1a762c_4_k_cu_83e6360c_85634cuda3std3__45__cpo4cendE
	.align		8
        /*0038*/ 	.dword	_ZN39_INTERNAL_3f1a762c_4_k_cu_83e6360c_85634cuda3std3__441_GLOBAL__N__3f1a762c_4_k_cu_83e6360c_85636ignoreE
	.align		8
        /*0040*/ 	.dword	_ZN39_INTERNAL_3f1a762c_4_k_cu_83e6360c_85634cuda3std3__419piecewise_constructE
	.align		8
        /*0048*/ 	.dword	_ZN39_INTERNAL_3f1a762c_4_k_cu_83e6360c_85634cuda3std3__48in_placeE
	.align		8
        /*0050*/ 	.dword	_ZN39_INTERNAL_3f1a762c_4_k_cu_83e6360c_85634cuda3std6ranges3__45__cpo4swapE
	.align		8
        /*0058*/ 	.dword	_ZN39_INTERNAL_3f1a762c_4_k_cu_83e6360c_85634cuda3std6ranges3__45__cpo9iter_moveE
	.align		8
        /*0060*/ 	.dword	_ZN39_INTERNAL_3f1a762c_4_k_cu_83e6360c_85634cute7productE
	.align		8
        /*0068*/ 	.dword	_ZN39_INTERNAL_3f1a762c_4_k_cu_83e6360c_85634cute1_E
	.align		8
        /*0070*/ 	.dword	$str$25
	.align		8
        /*0078*/ 	.dword	$str$26
	.align		8
        /*0080*/ 	.dword	$str$27
	.align		8
        /*0088*/ 	.dword	$str$28


//--------------------- .text._ZN7cutlass13device_kernelINS_4gemm6kernel13GemmUniversalIN4cute5tupleIJiiiiEEENS1_10collective13CollectiveMmaINS1_35MainloopSm100TmaUmmaWarpSpecializedILi4ELi2ELi4ENS5_IJNS4_1CILi2EEENSA_ILi1EEESC_EEEEENS5_IJNSA_ILi128EEESF_SF_EEENS_10bfloat16_tENS5_IJlSC_lEEESH_SI_NS4_8TiledMMAINS4_8MMA_AtomIJNS4_26SM100_MMA_F16BF16_2x1SM_SSISH_SH_fLi128ELi128ELNS4_4UMMA5MajorE0ELSN_0ELNSM_7ScaleInE0ELSO_0EEEEEENS4_6LayoutINS5_IJSC_SC_SC_EEENS5_IJNSA_ILi0EEEST_ST_EEEEENS5_IJNS4_10UnderscoreESW_SW_EEEEENS4_18SM100_TMA_2SM_LOADENS4_14ComposedLayoutINS4_7SwizzleILi3ELi4ELi3EEENS4_18smem_ptr_flag_bitsILi16EEENSR_INS5_IJNSA_ILi8EEENSA_ILi64EEEEEENS5_IJS16_SC_EEEEEEEvNS4_8identityESZ_S1A_vS1B_EENS_8epilogue10collective18CollectiveEpilogueINS1D_23Sm100TmaWarpSpecializedILi4ELi2ELi16ELb1ELb0EEEJNS5_IJS16_SF_SF_EEENS5_IJNSR_IS16_SC_EENSR_INS5_IJNSA_ILi16EEESB_EEENS5_IJSC_S16_EEEEEEEESH_SI_SH_SI_NS1D_6fusion15FusionCallbacksIS1H_NS1P_17LinearCombinationISH_fSH_fLNS_15FloatRoundStyleE2EEES1I_S1O_JEEENS4_5SM1004TMEM4LOAD26SM100_TMEM_LOAD_32dp32b16xENS4_13SM90_TMA_LOADENS10_INS11_ILi1ELi4ELi3EEES14_NSR_INS5_IJS15_S1K_EEENS5_IJS1K_SC_EEEEEEENS4_39AutoVectorizingCopyWithAssumedAlignmentILi128EEENS4_14SM90_TMA_STOREES24_S26_S26_EEEvvEEEEvNT_6ParamsE --------------------------
	.section	.text._ZN7cutlass13device_kernelINS_4gemm6kernel13GemmUniversalIN4cute5tupleIJiiiiEEENS1_10collective13CollectiveMmaINS1_35MainloopSm100TmaUmmaWarpSpecializedILi4ELi2ELi4ENS5_IJNS4_1CILi2EEENSA_ILi1EEESC_EEEEENS5_IJNSA_ILi128EEESF_SF_EEENS_10bfloat16_tENS5_IJlSC_lEEESH_SI_NS4_8TiledMMAINS4_8MMA_AtomIJNS4_26SM100_MMA_F16BF16_2x1SM_SSISH_SH_fLi128ELi128ELNS4_4UMMA5MajorE0ELSN_0ELNSM_7ScaleInE0ELSO_0EEEEEENS4_6LayoutINS5_IJSC_SC_SC_EEENS5_IJNSA_ILi0EEEST_ST_EEEEENS5_IJNS4_10UnderscoreESW_SW_EEEEENS4_18SM100_TMA_2SM_LOADENS4_14ComposedLayoutINS4_7SwizzleILi3ELi4ELi3EEENS4_18smem_ptr_flag_bitsILi16EEENSR_INS5_IJNSA_ILi8EEENSA_ILi64EEEEEENS5_IJS16_SC_EEEEEEEvNS4_8identityESZ_S1A_vS1B_EENS_8epilogue10collective18CollectiveEpilogueINS1D_23Sm100TmaWarpSpecializedILi4ELi2ELi16ELb1ELb0EEEJNS5_IJS16_SF_SF_EEENS5_IJNSR_IS16_SC_EENSR_INS5_IJNSA_ILi16EEESB_EEENS5_IJSC_S16_EEEEEEEESH_SI_SH_SI_NS1D_6fusion15FusionCallbacksIS1H_NS1P_17LinearCombinationISH_fSH_fLNS_15FloatRoundStyleE2EEES1I_S1O_JEEENS4_5SM1004TMEM4LOAD26SM100_TMEM_LOAD_32dp32b16xENS4_13SM90_TMA_LOADENS10_INS11_ILi1ELi4ELi3EEES14_NSR_INS5_IJS15_S1K_EEENS5_IJS1K_SC_EEEEEEENS4_39AutoVectorizingCopyWithAssumedAlignmentILi128EEENS4_14SM90_TMA_STOREES24_S26_S26_EEEvvEEEEvNT_6ParamsE,"ax",@progbits
	.align	128
.text._ZN7cutlass13device_kernelINS_4gemm6kernel13GemmUniversalIN4cute5tupleIJiiiiEEENS1_10collective13CollectiveMmaINS1_35MainloopSm100TmaUmmaWarpSpecializedILi4ELi2ELi4ENS5_IJNS4_1CILi2EEENSA_ILi1EEESC_EEEEENS5_IJNSA_ILi128EEESF_SF_EEENS_10bfloat16_tENS5_IJlSC_lEEESH_SI_NS4_8TiledMMAINS4_8MMA_AtomIJNS4_26SM100_MMA_F16BF16_2x1SM_SSISH_SH_fLi128ELi128ELNS4_4UMMA5MajorE0ELSN_0ELNSM_7ScaleInE0ELSO_0EEEEEENS4_6LayoutINS5_IJSC_SC_SC_EEENS5_IJNSA_ILi0EEEST_ST_EEEEENS5_IJNS4_10UnderscoreESW_SW_EEEEENS4_18SM100_TMA_2SM_LOADENS4_14ComposedLayoutINS4_7SwizzleILi3ELi4ELi3EEENS4_18smem_ptr_flag_bitsILi16EEENSR_INS5_IJNSA_ILi8EEENSA_ILi64EEEEEENS5_IJS16_SC_EEEEEEEvNS4_8identityESZ_S1A_vS1B_EENS_8epilogue10collective18CollectiveEpilogueINS1D_23Sm100TmaWarpSpecializedILi4ELi2ELi16ELb1ELb0EEEJNS5_IJS16_SF_SF_EEENS5_IJNSR_IS16_SC_EENSR_INS5_IJNSA_ILi16EEESB_EEENS5_IJSC_S16_EEEEEEEESH_SI_SH_SI_NS1D_6fusion15FusionCallbacksIS1H_NS1P_17LinearCombinationISH_fSH_fLNS_15FloatRoundStyleE2EEES1I_S1O_JEEENS4_5SM1004TMEM4LOAD26SM100_TMEM_LOAD_32dp32b16xENS4_13SM90_TMA_LOADENS10_INS11_ILi1ELi4ELi3EEES14_NSR_INS5_IJS15_S1K_EEENS5_IJS1K_SC_EEEEEEENS4_39AutoVectorizingCopyWithAssumedAlignmentILi128EEENS4_14SM90_TMA_STOREES24_S26_S26_EEEvvEEEEvNT_6ParamsE:
        .type           _ZN7cutlass13device_kernelINS_4gemm6kernel13GemmUniversalIN4cute5tupleIJiiiiEEENS1_10collective13CollectiveMmaINS1_35MainloopSm100TmaUmmaWarpSpecializedILi4ELi2ELi4ENS5_IJNS4_1CILi2EEENSA_ILi1EEESC_EEEEENS5_IJNSA_ILi128EEESF_SF_EEENS_10bfloat16_tENS5_IJlSC_lEEESH_SI_NS4_8TiledMMAINS4_8MMA_AtomIJNS4_26SM100_MMA_F16BF16_2x1SM_SSISH_SH_fLi128ELi128ELNS4_4UMMA5MajorE0ELSN_0ELNSM_7ScaleInE0ELSO_0EEEEEENS4_6LayoutINS5_IJSC_SC_SC_EEENS5_IJNSA_ILi0EEEST_ST_EEEEENS5_IJNS4_10UnderscoreESW_SW_EEEEENS4_18SM100_TMA_2SM_LOADENS4_14ComposedLayoutINS4_7SwizzleILi3ELi4ELi3EEENS4_18smem_ptr_flag_bitsILi16EEENSR_INS5_IJNSA_ILi8EEENSA_ILi64EEEEEENS5_IJS16_SC_EEEEEEEvNS4_8identityESZ_S1A_vS1B_EENS_8epilogue10collective18CollectiveEpilogueINS1D_23Sm100TmaWarpSpecializedILi4ELi2ELi16ELb1ELb0EEEJNS5_IJS16_SF_SF_EEENS5_IJNSR_IS16_SC_EENSR_INS5_IJNSA_ILi16EEESB_EEENS5_IJSC_S16_EEEEEEEESH_SI_SH_SI_NS1D_6fusion15FusionCallbacksIS1H_NS1P_17LinearCombinationISH_fSH_fLNS_15FloatRoundStyleE2EEES1I_S1O_JEEENS4_5SM1004TMEM4LOAD26SM100_TMEM_LOAD_32dp32b16xENS4_13SM90_TMA_LOADENS10_INS11_ILi1ELi4ELi3EEES14_NSR_INS5_IJS15_S1K_EEENS5_IJS1K_SC_EEEEEEENS4_39AutoVectorizingCopyWithAssumedAlignmentILi128EEENS4_14SM90_TMA_STOREES24_S26_S26_EEEvvEEEEvNT_6ParamsE,@function
        .size           _ZN7cutlass13device_kernelINS_4gemm6kernel13GemmUniversalIN4cute5tupleIJiiiiEEENS1_10collective13CollectiveMmaINS1_35MainloopSm100TmaUmmaWarpSpecializedILi4ELi2ELi4ENS5_IJNS4_1CILi2EEENSA_ILi1EEESC_EEEEENS5_IJNSA_ILi128EEESF_SF_EEENS_10bfloat16_tENS5_IJlSC_lEEESH_SI_NS4_8TiledMMAINS4_8MMA_AtomIJNS4_26SM100_MMA_F16BF16_2x1SM_SSISH_SH_fLi128ELi128ELNS4_4UMMA5MajorE0ELSN_0ELNSM_7ScaleInE0ELSO_0EEEEEENS4_6LayoutINS5_IJSC_SC_SC_EEENS5_IJNSA_ILi0EEEST_ST_EEEEENS5_IJNS4_10UnderscoreESW_SW_EEEEENS4_18SM100_TMA_2SM_LOADENS4_14ComposedLayoutINS4_7SwizzleILi3ELi4ELi3EEENS4_18smem_ptr_flag_bitsILi16EEENSR_INS5_IJNSA_ILi8EEENSA_ILi64EEEEEENS5_IJS16_SC_EEEEEEEvNS4_8identityESZ_S1A_vS1B_EENS_8epilogue10collective18CollectiveEpilogueINS1D_23Sm100TmaWarpSpecializedILi4ELi2ELi16ELb1ELb0EEEJNS5_IJS16_SF_SF_EEENS5_IJNSR_IS16_SC_EENSR_INS5_IJNSA_ILi16EEESB_EEENS5_IJSC_S16_EEEEEEEESH_SI_SH_SI_NS1D_6fusion15FusionCallbacksIS1H_NS1P_17LinearCombinationISH_fSH_fLNS_15FloatRoundStyleE2EEES1I_S1O_JEEENS4_5SM1004TMEM4LOAD26SM100_TMEM_LOAD_32dp32b16xENS4_13SM90_TMA_LOADENS10_INS11_ILi1ELi4ELi3EEES14_NSR_INS5_IJS15_S1K_EEENS5_IJS1K_SC_EEEEEEENS4_39AutoVectorizingCopyWithAssumedAlignmentILi128EEENS4_14SM90_TMA_STOREES24_S26_S26_EEEvvEEEEvNT_6ParamsE,(.L_x_197 - _ZN7cutlass13device_kernelINS_4gemm6kernel13GemmUniversalIN4cute5tupleIJiiiiEEENS1_10collective13CollectiveMmaINS1_35MainloopSm100TmaUmmaWarpSpecializedILi4ELi2ELi4ENS5_IJNS4_1CILi2EEENSA_ILi1EEESC_EEEEENS5_IJNSA_ILi128EEESF_SF_EEENS_10bfloat16_tENS5_IJlSC_lEEESH_SI_NS4_8TiledMMAINS4_8MMA_AtomIJNS4_26SM100_MMA_F16BF16_2x1SM_SSISH_SH_fLi128ELi128ELNS4_4UMMA5MajorE0ELSN_0ELNSM_7ScaleInE0ELSO_0EEEEEENS4_6LayoutINS5_IJSC_SC_SC_EEENS5_IJNSA_ILi0EEEST_ST_EEEEENS5_IJNS4_10UnderscoreESW_SW_EEEEENS4_18SM100_TMA_2SM_LOADENS4_14ComposedLayoutINS4_7SwizzleILi3ELi4ELi3EEENS4_18smem_ptr_flag_bitsILi16EEENSR_INS5_IJNSA_ILi8EEENSA_ILi64EEEEEENS5_IJS16_SC_EEEEEEEvNS4_8identityESZ_S1A_vS1B_EENS_8epilogue10collective18CollectiveEpilogueINS1D_23Sm100TmaWarpSpecializedILi4ELi2ELi16ELb1ELb0EEEJNS5_IJS16_SF_SF_EEENS5_IJNSR_IS16_SC_EENSR_INS5_IJNSA_ILi16EEESB_EEENS5_IJSC_S16_EEEEEEEESH_SI_SH_SI_NS1D_6fusion15FusionCallbacksIS1H_NS1P_17LinearCombinationISH_fSH_fLNS_15FloatRoundStyleE2EEES1I_S1O_JEEENS4_5SM1004TMEM4LOAD26SM100_TMEM_LOAD_32dp32b16xENS4_13SM90_TMA_LOADENS10_INS11_ILi1ELi4ELi3EEES14_NSR_INS5_IJS15_S1K_EEENS5_IJS1K_SC_EEEEEEENS4_39AutoVectorizingCopyWithAssumedAlignmentILi128EEENS4_14SM90_TMA_STOREES24_S26_S26_EEEvvEEEEvNT_6ParamsE)
        .other          _ZN7cutlass13device_kernelINS_4gemm6kernel13GemmUniversalIN4cute5tupleIJiiiiEEENS1_10collective13CollectiveMmaINS1_35MainloopSm100TmaUmmaWarpSpecializedILi4ELi2ELi4ENS5_IJNS4_1CILi2EEENSA_ILi1EEESC_EEEEENS5_IJNSA_ILi128EEESF_SF_EEENS_10bfloat16_tENS5_IJlSC_lEEESH_SI_NS4_8TiledMMAINS4_8MMA_AtomIJNS4_26SM100_MMA_F16BF16_2x1SM_SSISH_SH_fLi128ELi128ELNS4_4UMMA5MajorE0ELSN_0ELNSM_7ScaleInE0ELSO_0EEEEEENS4_6LayoutINS5_IJSC_SC_SC_EEENS5_IJNSA_ILi0EEEST_ST_EEEEENS5_IJNS4_10UnderscoreESW_SW_EEEEENS4_18SM100_TMA_2SM_LOADENS4_14ComposedLayoutINS4_7SwizzleILi3ELi4ELi3EEENS4_18smem_ptr_flag_bitsILi16EEENSR_INS5_IJNSA_ILi8EEENSA_ILi64EEEEEENS5_IJS16_SC_EEEEEEEvNS4_8identityESZ_S1A_vS1B_EENS_8epilogue10collective18CollectiveEpilogueINS1D_23Sm100TmaWarpSpecializedILi4ELi2ELi16ELb1ELb0EEEJNS5_IJS16_SF_SF_EEENS5_IJNSR_IS16_SC_EENSR_INS5_IJNSA_ILi16EEESB_EEENS5_IJSC_S16_EEEEEEEESH_SI_SH_SI_NS1D_6fusion15FusionCallbacksIS1H_NS1P_17LinearCombinationISH_fSH_fLNS_15FloatRoundStyleE2EEES1I_S1O_JEEENS4_5SM1004TMEM4LOAD26SM100_TMEM_LOAD_32dp32b16xENS4_13SM90_TMA_LOADENS10_INS11_ILi1ELi4ELi3EEES14_NSR_INS5_IJS15_S1K_EEENS5_IJS1K_SC_EEEEEEENS4_39AutoVectorizingCopyWithAssumedAlignmentILi128EEENS4_14SM90_TMA_STOREES24_S26_S26_EEEvvEEEEvNT_6ParamsE,@"STO_CUDA_ENTRY STV_DEFAULT"
_ZN7cutlass13device_kernelINS_4gemm6kernel13GemmUniversalIN4cute5tupleIJiiiiEEENS1_10collective13CollectiveMmaINS1_35MainloopSm100TmaUmmaWarpSpecializedILi4ELi2ELi4ENS5_IJNS4_1CILi2EEENSA_ILi1EEESC_EEEEENS5_IJNSA_ILi128EEESF_SF_EEENS_10bfloat16_tENS5_IJlSC_lEEESH_SI_NS4_8TiledMMAINS4_8MMA_AtomIJNS4_26SM100_MMA_F16BF16_2x1SM_SSISH_SH_fLi128ELi128ELNS4_4UMMA5MajorE0ELSN_0ELNSM_7ScaleInE0ELSO_0EEEEEENS4_6LayoutINS5_IJSC_SC_SC_EEENS5_IJNSA_ILi0EEEST_ST_EEEEENS5_IJNS4_10UnderscoreESW_SW_EEEEENS4_18SM100_TMA_2SM_LOADENS4_14ComposedLayoutINS4_7SwizzleILi3ELi4ELi3EEENS4_18smem_ptr_flag_bitsILi16EEENSR_INS5_IJNSA_ILi8EEENSA_ILi64EEEEEENS5_IJS16_SC_EEEEEEEvNS4_8identityESZ_S1A_vS1B_EENS_8epilogue10collective18CollectiveEpilogueINS1D_23Sm100TmaWarpSpecializedILi4ELi2ELi16ELb1ELb0EEEJNS5_IJS16_SF_SF_EEENS5_IJNSR_IS16_SC_EENSR_INS5_IJNSA_ILi16EEESB_EEENS5_IJSC_S16_EEEEEEEESH_SI_SH_SI_NS1D_6fusion15FusionCallbacksIS1H_NS1P_17LinearCombinationISH_fSH_fLNS_15FloatRoundStyleE2EEES1I_S1O_JEEENS4_5SM1004TMEM4LOAD26SM100_TMEM_LOAD_32dp32b16xENS4_13SM90_TMA_LOADENS10_INS11_ILi1ELi4ELi3EEES14_NSR_INS5_IJS15_S1K_EEENS5_IJS1K_SC_EEEEEEENS4_39AutoVectorizingCopyWithAssumedAlignmentILi128EEENS4_14SM90_TMA_STOREES24_S26_S26_EEEvvEEEEvNT_6ParamsE:
[----:B------:R-:W1:Y:S01]  /*0000*/  LDC R1, c[0x0][0x37c] ;  /* 0x0000df00ff017b82 */ /* 0x000e620000000800 */
[----:B------:R-:W2:Y:S01]  /*0010*/  S2R R72, SR_TID.X ;  /* 0x0000000000487919 */ /* 0x000ea20000002100 */
[----:B------:R-:W3:Y:S06]  /*0020*/  LDCU.64 UR6, c[0x0][0x890] ;  /* 0x00011200ff0677ac */ /* 0x000eec0008000a00 */
[----:B------:R-:W4:Y:S01]  /*0030*/  S2UR UR37, SR_CgaCtaId ;  /* 0x00000000002579c3 */ /* 0x000f220000008800 */
[----:B------:R-:W-:Y:S02]  /*0040*/  PRMT R59, RZ, 0x7610, R59 ;  /* 0x00007610ff3b7816 */ /* 0x000fe4000000003b */
[----:B------:R-:W-:Y:S01]  /*0050*/  ELECT P1, URZ, PT ;  /* 0x0000000000ff782f */ /* 0x000fe20003820000 */
[----:B------:R-:W1:Y:S01]  /*0060*/  LDCU.64 UR46, c[0x0][0x358] ;  /* 0x00006b00ff2e77ac */ /* 0x000e620008000a00 */
[----:B---3--:R-:W-:-:S04]  /*0070*/  UISETP.NE.U32.AND UP0, UPT, UR6, URZ, UPT ;  /* 0x000000ff0600728c */ /* 0x008fc8000bf05070 */
[----:B------:R-:W-:Y:S02]  /*0080*/  UISETP.NE.AND.EX UP0, UPT, UR7, URZ, UPT, UP0 ;  /* 0x000000ff0700728c */ /* 0x000fe4000bf05300 */
[----:B----4-:R-:W-:Y:S02]  /*0090*/  ULOP3.LUT UR5, UR37, 0x1, URZ, 0xc0, !UPT ;  /* 0x0000000125057892 */ /* 0x010fe4000f8ec0ff */
[----:B------:R-:W-:Y:S01]  /*00a0*/  ULOP3.LUT UR4, UR37, 0x1, URZ, 0x3c, !UPT ;  /* 0x0000000125047892 */ /* 0x000fe2000f8e3cff */
[----:B--2---:R-:W-:-:S05]  /*00b0*/  SHF.R.U32.HI R66, RZ, 0x5, R72 ;  /* 0x00000005ff427819 */ /* 0x004fca0000011648 */
[----:B------:R-:W2:Y:S02]  /*00c0*/  SHFL.IDX PT, R0, R66, RZ, 0x1f ;  /* 0x00001fff42007589 */ /* 0x000ea400000e0000 */
[----:B--2---:R-:W-:Y:S01]  /*00d0*/  R2UR UR10, R0 ;  /* 0x00000000000a72ca */ /* 0x004fe200000e0000 */
[----:B-1----:R-:W-:-:S14]  /*00e0*/  BRA.U UP0, `(.L_x_0) ;  /* 0x00000001002c7547 */ /* 0x002fdc000b800000 */
[----:B------:R-:W1:Y:S02]  /*00f0*/  LDCU.64 UR8, c[0x0][0x888] ;  /* 0x00011100ff0877ac */ /* 0x000e640008000a00 */
[----:B-1----:R-:W-:-:S04]  /*0100*/  UISETP.NE.U32.AND UP0, UPT, UR8, URZ, UPT ;  /* 0x000000ff0800728c */ /* 0x002fc8000bf05070 */
[----:B------:R-:W-:-:S09]  /*0110*/  UISETP.NE.AND.EX UP0, UPT, UR9, URZ, UPT, UP0 ;  /* 0x000000ff0900728c */ /* 0x000fd2000bf05300 */
[----:B------:R-:W-:Y:S05]  /*0120*/  BRA.U !UP0, `(.L_x_1) ;  /* 0x0000000108107547 */ /* 0x000fea000b800000 */
[----:B------:R-:W1:Y:S02]  /*0130*/  LDC.64 R2, c[0x0][0x888] ;  /* 0x00022200ff027b82 */ /* 0x000e640000000a00 */
[----:B-1----:R1:W5:Y:S01]  /*0140*/  LDG.E R35, desc[UR46][R2.64] ;  /* 0x0000002e02237981 */ /* 0x002362000c1e1900 */
[----:B------:R-:W-:Y:S01]  /*0150*/  HFMA2 R59, -RZ, RZ, 0, 5.9604644775390625e-08 ;  /* 0x00000001ff3b7431 */ /* 0x000fe200000001ff */
[----:B------:R-:W-:Y:S05]  /*0160*/  BRA `(.L_x_0) ;  /* 0x00000000000c7947 */ /* 0x000fea0003800000 */
.L_x_1:
[----:B------:R-:W1:Y:S01]  /*0170*/  LDCU UR8, c[0x0][0x880] ;  /* 0x00011000ff0877ac */ /* 0x000e620008000800 */
[----:B------:R-:W-:Y:S01]  /*0180*/  HFMA2 R59, -RZ, RZ, 0, 5.9604644775390625e-08 ;  /* 0x00000001ff3b7431 */ /* 0x000fe200000001ff */
[----:B-1----:R-:W-:-:S07]  /*0190*/  MOV R35, UR8 ;  /* 0x0000000800237c02 */ /* 0x002fce0008000f00 */
.L_x_0:
[----:B------:R-:W2:Y:S02]  /*01a0*/  LDCU.64 UR8, c[0x0][0x8b0] ;  /* 0x00011600ff0877ac */ /* 0x000ea40008000a00 */
[----:B--2---:R-:W-:-:S04]  /*01b0*/  UISETP.NE.U32.AND UP0, UPT, UR8, URZ, UPT ;  /* 0x000000ff0800728c */ /* 0x004fc8000bf05070 */
[----:B------:R-:W-:-:S09]  /*01c0*/  UISETP.NE.AND.EX UP0, UPT, UR9, URZ, UPT, UP0 ;  /* 0x000000ff0900728c */ /* 0x000fd2000bf05300 */
[----:B------:R-:W-:Y:S05]  /*01d0*/  BRA.U UP0, `(.L_x_2) ;  /* 0x0000000100247547 */ /* 0x000fea000b800000 */
[----:B------:R-:W2:Y:S02]  /*01e0*/  LDCU.64 UR8, c[0x0][0x8a8] ;  /* 0x00011500ff0877ac */ /* 0x000ea40008000a00 */
[----:B--2---:R-:W-:-:S04]  /*01f0*/  UISETP.NE.U32.AND UP0, UPT, UR8, URZ, UPT ;  /* 0x000000ff0800728c */ /* 0x004fc8000bf05070 */
[----:B------:R-:W-:-:S09]  /*0200*/  UISETP.NE.AND.EX UP0, UPT, UR9, URZ, UPT, UP0 ;  /* 0x000000ff0900728c */ /* 0x000fd2000bf05300 */
[----:B------:R-:W-:Y:S05]  /*0210*/  BRA.U !UP0, `(.L_x_3) ;  /* 0x00000001080c7547 */ /* 0x000fea000b800000 */
[----:B------:R-:W2:Y:S02]  /*0220*/  LDC.64 R32, c[0x0][0x8a8] ;  /* 0x00022a00ff207b82 */ /* 0x000ea40000000a00 */
[----:B--2---:R2:W5:Y:S01]  /*0230*/  LDG.E R32, desc[UR46][R32.64] ;  /* 0x0000002e20207981 */ /* 0x004562000c1e1900 */
[----:B------:R-:W-:Y:S05]  /*0240*/  BRA `(.L_x_2) ;  /* 0x0000000000087947 */ /* 0x000fea0003800000 */
.L_x_3:
[----:B------:R-:W2:Y:S02]  /*0250*/  LDCU UR8, c[0x0][0x8a0] ;  /* 0x00011400ff0877ac */ /* 0x000ea40008000800 */
[----:B--2---:R-:W-:Y:S02]  /*0260*/  MOV R32, UR8 ;  /* 0x0000000800207c02 */ /* 0x004fe40008000f00 */
.L_x_2:
[----:B------:R-:W-:Y:S01]  /*0270*/  IMAD.U32 R0, RZ, RZ, UR10 ;  /* 0x0000000aff007e24 */ /* 0x000fe2000f8e00ff */
[----:B------:R-:W-:Y:S04]  /*0280*/  BSSY.RECONVERGENT B0, `(.L_x_4) ;  /* 0x000000c000007945 */ /* 0x000fe80003800200 */
[C---:B------:R-:W-:Y:S02]  /*0290*/  ISETP.NE.OR P2, PT, R0.reuse, 0x1, !P1 ;  /* 0x000000010000780c */ /* 0x040fe40004f45670 */
[----:B------:R-:W-:-:S11]  /*02a0*/  ISETP.NE.OR P0, PT, R0, 0x3, !P1 ;  /* 0x000000030000780c */ /* 0x000fd60004f05670 */
[----:B------:R-:W-:Y:S05]  /*02b0*/  @P2 BRA `(.L_x_5) ;  /* 0x0000000000202947 */ /* 0x000fea0003800000 */
[----:B------:R-:W3:Y:S02]  /*02c0*/  LDCU.64 UR8, c[0x0][0x348] ;  /* 0x00006900ff0877ac */ /* 0x000ee40008000a00 */
[----:B---3--:R-:W-:Y:S02]  /*02d0*/  UIADD3 UR12, UP1, UPT, UR8, 0x80, URZ ;  /* 0x00000080080c7890 */ /* 0x008fe4000ff3e0ff */
[----:B------:R-:W-:Y:S02]  /*02e0*/  UIADD3 UR8, UP0, UPT, UR8, 0x180, URZ ;  /* 0x0000018008087890 */ /* 0x000fe4000ff1e0ff */
[----:B------:R-:W-:Y:S02]  /*02f0*/  UIADD3.X UR13, UPT, UPT, URZ, UR9, URZ, UP1, !UPT ;  /* 0x00000009ff0d7290 */ /* 0x000fe40008ffe4ff */
[----:B------:R-:W-:-:S07]  /*0300*/  UIADD3.X UR9, UPT, UPT, URZ, UR9, URZ, UP0, !UPT ;  /* 0x00000009ff097290 */ /* 0x000fce00087fe4ff */
[----:B------:R3:W-:Y:S02]  /*0310*/  UTMACCTL.PF [UR12] ;  /* 0x000000000c0079b9 */ /* 0x0007e40008040000 */
[----:B------:R3:W-:Y:S02]  /*0320*/  UTMACCTL.PF [UR8] ;  /* 0x00000000080079b9 */ /* 0x0007e40008040000 */
[----:B---3--:R-:W-:Y:S01]  /*0330*/  NOP ;  /* 0x0000000000007918 */ /* 0x008fe20000000000 */
.L_x_5:
[----:B------:R-:W-:Y:S05]  /*0340*/  BSYNC.RECONVERGENT B0 ;  /* 0x0000000000007941 */ /* 0x000fea0003800200 */
.L_x_4:
[----:B------:R-:W-:Y:S04]  /*0350*/  BSSY.RECONVERGENT B0, `(.L_x_6) ;  /* 0x000000a000007945 */ /* 0x000fe80003800200 */
        /* <DEDUP_REMOVED lines=9> */
.L_x_7:
[----:B------:R-:W-:Y:S05]  /*03f0*/  BSYNC.RECONVERGENT B0 ;  /* 0x0000000000007941 */ /* 0x000fea0003800200 */
.L_x_6:
[----:B------:R-:W3:Y:S01]  /*0400*/  LDCU.64 UR8, c[0x0][0x888] ;  /* 0x00011100ff0877ac */ /* 0x000ee20008000a00 */
[----:B------:R-:W-:Y:S02]  /*0410*/  UISETP.EQ.U32.AND UP1, UPT, UR6, URZ, UPT ;  /* 0x000000ff0600728c */ /* 0x000fe4000bf22070 */
[----:B------:R-:W-:Y:S02]  /*0420*/  UPLOP3.LUT UP5, UPT, UPT, UPT, UPT, 0x80, 0x8 ;  /* 0x000000000008789c */ /* 0x000fe40003faf070 */
[----:B---3--:R-:W-:-:S04]  /*0430*/  UISETP.NE.U32.AND UP0, UPT, UR8, URZ, UPT ;  /* 0x000000ff0800728c */ /* 0x008fc8000bf05070 */
[----:B------:R-:W-:-:S04]  /*0440*/  UISETP.NE.AND.EX UP0, UPT, UR9, URZ, UPT, UP0 ;  /* 0x000000ff0900728c */ /* 0x000fc8000bf05300 */
[----:B------:R-:W-:-:S04]  /*0450*/  UISETP.EQ.OR.EX UP2, UPT, UR7, URZ, !UP0, UP1 ;  /* 0x000000ff0700728c */ /* 0x000fc8000c742710 */
[----:B------:R-:W-:-:S05]  /*0460*/  UP2UR UR50, UPR, URZ, 0x4 ;  /* 0x00000004ff327883 */ /* 0x000fca0008000000 */
[----:B------:R-:W-:Y:S07]  /*0470*/  BRA.U !UP2, `(.L_x_8) ;  /* 0x000000010a207547 */ /* 0x000fee000b800000 */
[----:B------:R-:W-:Y:S01]  /*0480*/  UISETP.NE.U32.AND UP2, UPT, UR6, URZ, UPT ;  /* 0x000000ff0600728c */ /* 0x000fe2000bf45070 */
[----:B-----5:R-:W-:Y:S01]  /*0490*/  FSETP.NEU.AND P0, PT, R35, RZ, PT ;  /* 0x000000ff2300720b */ /* 0x020fe20003f0d000 */
[----:B------:R-:W-:Y:S02]  /*04a0*/  USEL UR6, URZ, 0xffffffff, UP0 ;  /* 0xffffffffff067887 */ /* 0x000fe40008000000 */
[----:B------:R-:W-:-:S10]  /*04b0*/  UISETP.NE.AND.EX UP2, UPT, UR7, URZ, UPT, UP2 ;  /* 0x000000ff0700728c */ /* 0x000fd4000bf45320 */
[----:B------:R-:W-:Y:S01]  /*04c0*/  VOTEU.ANY UP1, P0 ;  /* 0x0000000000ff7886 */ /* 0x000fe20000020100 */
[----:B------:R-:W-:-:S04]  /*04d0*/  @!UP2 USEL UR6, URZ, 0xffffffff, UP1 ;  /* 0xffffffffff06a887 */ /* 0x000fc80008800000 */
[----:B------:R-:W-:-:S04]  /*04e0*/  ULOP3.LUT UR6, UR6, 0x1, URZ, 0xc0, !UPT ;  /* 0x0000000106067892 */ /* 0x000fc8000f8ec0ff */
[----:B------:R-:W-:-:S11]  /*04f0*/  UISETP.NE.U32.AND UP5, UPT, UR6, 0x1, UPT ;  /* 0x000000010600788c */ /* 0x000fd6000bfa5070 */
.L_x_8:
[----:B------:R-:W3:Y:S01]  /*0500*/  SHFL.IDX PT, R0, R66, RZ, 0x1f ;  /* 0x00001fff42007589 */ /* 0x000ee200000e0000 */
[----:B------:R-:W-:-:S04]  /*0510*/  UISETP.NE.AND UP1, UPT, UR10, 0x2, UPT ;  /* 0x000000020a00788c */ /* 0x000fc8000bf25270 */
[----:B------:R-:W-:Y:S02]  /*0520*/  UISETP.EQ.AND UP2, UPT, UR5, URZ, !UP1 ;  /* 0x000000ff0500728c */ /* 0x000fe4000cf42270 */
[----:B------:R-:W-:-:S04]  /*0530*/  USEL UR6, URZ, 0x1, UP1 ;  /* 0x00000001ff067887 */ /* 0x000fc80008800000 */
[----:B------:R-:W-:Y:S02]  /*0540*/  PLOP3.LUT P5, PT, P1, PT, UP2, 0x80, 0x8 ;  /* 0x000000000008781c */ /* 0x000fe40000faf028 */
[----:B---3--:R-:W-:-:S13]  /*0550*/  ISETP.NE.AND P0, PT, R0, RZ, PT ;  /* 0x000000ff0000720c */ /* 0x008fda0003f05270 */
[----:B------:R-:W-:Y:S05]  /*0560*/  @P0 BRA `(.L_x_9) ;  /* 0x0000000000440947 */ /* 0x000fea0003800000 */
[----:B------:R-:W-:Y:S01]  /*0570*/  UMOV UR8, 0x400 ;  /* 0x0000040000087882 */ /* 0x000fe20000000000 */
[----:B------:R-:W-:Y:S01]  /*0580*/  UMOV UR7, 0x1 ;  /* 0x0000000100077882 */ /* 0x000fe20000000000 */
[----:B------:R-:W-:Y:S02]  /*0590*/  ULEA UR8, UR37, UR8, 0x18 ;  /* 0x0000000825087291 */ /* 0x000fe4000f8ec0ff */
[----:B------:R-:W-:-:S04]  /*05a0*/  UIADD3 UR12, UPT, UPT, -UR7, 0x100000, URZ ;  /* 0x00100000070c7890 */ /* 0x000fc8000fffe1ff */
[----:B------:R-:W-:Y:S02]  /*05b0*/  USHF.L.U32 UR13, UR12, 0xb, URZ ;  /* 0x0000000b0c0d7899 */ /* 0x000fe400080006ff */
[----:B------:R-:W-:Y:S01]  /*05c0*/  USHF.L.U32 UR12, UR12, 0x1, URZ ;  /* 0x000000010c0c7899 */ /* 0x000fe200080006ff */
[----:B------:R-:W-:Y:S01]  /*05d0*/  ELECT P0, URZ, PT ;  /* 0x0000000000ff782f */ /* 0x000fe20003800000 */
[----:B------:R-:W3:Y:S10]  /*05e0*/  FENCE.VIEW.ASYNC.S ;  /* 0x00000000000073c6 */ /* 0x000ef40000000000 */
[----:B---3--:R3:W4:Y:S01]  /*05f0*/  SYNCS.EXCH.64 URZ, [UR8], UR12 ;  /* 0x0000000c08ff75b2 */ /* 0x0087220008000100 */
[----:B------:R3:W1:Y:S01]  /*0600*/  SYNCS.EXCH.64 URZ, [UR8+0x20], UR12 ;  /* 0x0000200c08ff75b2 */ /* 0x0006620008000100 */
[----:B------:R3:W1:Y:S01]  /*0610*/  SYNCS.EXCH.64 URZ, [UR8+0x8], UR12 ;  /* 0x0000080c08ff75b2 */ /* 0x0006620008000100 */
[----:B------:R3:W1:Y:S01]  /*0620*/  SYNCS.EXCH.64 URZ, [UR8+0x28], UR12 ;  /* 0x0000280c08ff75b2 */ /* 0x0006620008000100 */
[----:B------:R3:W1:Y:S01]  /*0630*/  SYNCS.EXCH.64 URZ, [UR8+0x10], UR12 ;  /* 0x0000100c08ff75b2 */ /* 0x0006620008000100 */
[----:B------:R3:W1:Y:S01]  /*0640*/  SYNCS.EXCH.64 URZ, [UR8+0x30], UR12 ;  /* 0x0000300c08ff75b2 */ /* 0x0006620008000100 */
[----:B------:R3:W1:Y:S01]  /*0650*/  SYNCS.EXCH.64 URZ, [UR8+0x18], UR12 ;  /* 0x0000180c08ff75b2 */ /* 0x0006620008000100 */
[----:B------:R3:W1:Y:S01]  /*0660*/  SYNCS.EXCH.64 URZ, [UR8+0x38], UR12 ;  /* 0x0000380c08ff75b2 */ /* 0x0006620008000100 */
[----:B------:R-:W-:Y:S01]  /*0670*/  NOP ;  /* 0x0000000000007918 */ /* 0x000fe20000000000 */
.L_x_9:
[----:B------:R-:W2:Y:S01]  /*0680*/  SHFL.IDX PT, R0, R66, RZ, 0x1f ;  /* 0x00001fff42007589 */ /* 0x000ea200000e0000 */
[----:B------:R-:W-:Y:S01]  /*0690*/  NOP ;  /* 0x0000000000007918 */ /* 0x000fe20000000000 */
[----:B--2---:R-:W-:-:S13]  /*06a0*/  ISETP.NE.AND P0, PT, R0, 0x1, PT ;  /* 0x000000010000780c */ /* 0x004fda0003f05270 */
[----:B------:R-:W-:Y:S05]  /*06b0*/  @P0 BRA `(.L_x_10) ;  /* 0x0000000000540947 */ /* 0x000fea0003800000 */
[----:B------:R-:W-:Y:S01]  /*06c0*/  UMOV UR9, 0x400 ;  /* 0x0000040000097882 */ /* 0x000fe20000000000 */
[----:B---3--:R-:W-:Y:S01]  /*06d0*/  UMOV UR8, 0x20 ;  /* 0x0000002000087882 */ /* 0x008fe20000000000 */
[----:B------:R-:W-:Y:S01]  /*06e0*/  UMOV UR7, 0x80 ;  /* 0x0000008000077882 */ /* 0x000fe20000000000 */
[----:B------:R-:W-:Y:S02]  /*06f0*/  ULEA UR9, UR37, UR9, 0x18 ;  /* 0x0000000925097291 */ /* 0x000fe4000f8ec0ff */
[----:B------:R-:W-:-:S04]  /*0700*/  UIADD3 UR12, UPT, UPT, -UR8, 0x100000, URZ ;  /* 0x00100000080c7890 */ /* 0x000fc8000fffe1ff */
[----:B------:R-:W-:Y:S02]  /*0710*/  USHF.L.U32 UR13, UR12, 0xb, URZ ;  /* 0x0000000b0c0d7899 */ /* 0x000fe400080006ff */
[----:B------:R-:W-:Y:S02]  /*0720*/  USHF.L.U32 UR12, UR12, 0x1, URZ ;  /* 0x000000010c0c7899 */ /* 0x000fe400080006ff */
[----:B------:R-:W-:-:S04]  /*0730*/  UIADD3 UR14, UPT, UPT, -UR7, 0x100000, URZ ;  /* 0x00100000070e7890 */ /* 0x000fc8000fffe1ff */
[----:B------:R-:W-:Y:S02]  /*0740*/  USHF.L.U32 UR15, UR14, 0xb, URZ ;  /* 0x0000000b0e0f7899 */ /* 0x000fe400080006ff */
[----:B------:R-:W-:Y:S01]  /*0750*/  USHF.L.U32 UR14, UR14, 0x1, URZ ;  /* 0x000000010e0e7899 */ /* 0x000fe200080006ff */
[----:B------:R-:W-:Y:S01]  /*0760*/  ELECT P0, URZ, PT ;  /* 0x0000000000ff782f */ /* 0x000fe20003800000 */
[----:B------:R-:W2:Y:S02]  /*0770*/  FENCE.VIEW.ASYNC.S ;  /* 0x00000000000073c6 */ /* 0x000ea40000000000 */
[----:B--2---:R2:W3:Y:S08]  /*0780*/  SYNCS.EXCH.64 URZ, [UR9+0x40], UR12 ;  /* 0x0000400c09ff75b2 */ /* 0x0044f00008000100 */
        /* <DEDUP_REMOVED lines=8> */
.L_x_10:
[----:B------:R-:W4:Y:S01]  /*0810*/  SHFL.IDX PT, R0, R66, RZ, 0x1f ;  /* 0x00001fff42007589 */ /* 0x000f2200000e0000 */
[----:B------:R-:W-:Y:S01]  /*0820*/  NOP ;  /* 0x0000000000007918 */ /* 0x000fe20000000000 */
[----:B----4-:R-:W-:-:S13]  /*0830*/  ISETP.NE.AND P0, PT, R0, 0x3, PT ;  /* 0x000000030000780c */ /* 0x010fda0003f05270 */
[----:B------:R-:W-:Y:S05]  /*0840*/  @P0 BRA `(.L_x_11) ;  /* 0x00000000002c0947 */ /* 0x000fea0003800000 */
[----:B---3--:R-:W-:Y:S01]  /*0850*/  UMOV UR8, 0x400 ;  /* 0x0000040000087882 */ /* 0x008fe20000000000 */
[----:B------:R-:W-:Y:S01]  /*0860*/  UMOV UR7, 0x20 ;  /* 0x0000002000077882 */ /* 0x000fe20000000000 */
[----:B------:R-:W-:Y:S02]  /*0870*/  ULEA UR8, UR37, UR8, 0x18 ;  /* 0x0000000825087291 */ /* 0x000fe4000f8ec0ff */
[----:B--2---:R-:W-:-:S04]  /*0880*/  UIADD3 UR12, UPT, UPT, -UR7, 0x100000, URZ ;  /* 0x00100000070c7890 */ /* 0x004fc8000fffe1ff */
[----:B------:R-:W-:Y:S02]  /*0890*/  USHF.L.U32 UR13, UR12, 0xb, URZ ;  /* 0x0000000b0c0d7899 */ /* 0x000fe400080006ff */
[----:B------:R-:W-:Y:S01]  /*08a0*/  USHF.L.U32 UR12, UR12, 0x1, URZ ;  /* 0x000000010c0c7899 */ /* 0x000fe200080006ff */
[----:B------:R-:W-:Y:S01]  /*08b0*/  ELECT P0, URZ, PT ;  /* 0x0000000000ff782f */ /* 0x000fe20003800000 */
[----:B------:R-:W2:Y:S10]  /*08c0*/  FENCE.VIEW.ASYNC.S ;  /* 0x00000000000073c6 */ /* 0x000eb40000000000 */
[----:B--2---:R4:W2:Y:S01]  /*08d0*/  SYNCS.EXCH.64 URZ, [UR8+0x80], UR12 ;  /* 0x0000800c08ff75b2 */ /* 0x0048a20008000100 */
[----:B------:R4:W3:Y:S02]  /*08e0*/  SYNCS.EXCH.64 URZ, [UR8+0x88], UR12 ;  /* 0x0000880c08ff75b2 */ /* 0x0008e40008000100 */
[----:B----4-:R-:W-:Y:S01]  /*08f0*/  NOP ;  /* 0x0000000000007918 */ /* 0x010fe20000000000 */
.L_x_11:
[----:B------:R-:W4:Y:S01]  /*0900*/  SHFL.IDX PT, R0, R66, RZ, 0x1f ;  /* 0x00001fff42007589 */ /* 0x000f2200000e0000 */
[----:B------:R-:W-:Y:S01]  /*0910*/  NOP ;  /* 0x0000000000007918 */ /* 0x000fe20000000000 */
[----:B----4-:R-:W-:-:S13]  /*0920*/  ISETP.NE.AND P0, PT, R0, 0x4, PT ;  /* 0x000000040000780c */ /* 0x010fda0003f05270 */
[----:B------:R-:W-:Y:S05]  /*0930*/  @P0 BRA `(.L_x_12) ;  /* 0x0000000000480947 */ /* 0x000fea0003800000 */
[----:B--2---:R-:W-:Y:S01]  /*0940*/  UMOV UR9, 0x1e0 ;  /* 0x000001e000097882 */ /* 0x004fe20000000000 */
[----:B---3--:R-:W-:Y:S01]  /*0950*/  UMOV UR8, 0x400 ;  /* 0x0000040000087882 */ /* 0x008fe20000000000 */
[----:B------:R-:W-:Y:S01]  /*0960*/  USEL UR9, UR9, 0x1a0, UP5 ;  /* 0x000001a009097887 */ /* 0x000fe2000a800000 */
        /* <DEDUP_REMOVED lines=10> */
[----:B--2---:R4:W2:Y:S08]  /*0a10*/  SYNCS.EXCH.64 URZ, [UR8+0x90], UR12 ;  /* 0x0000900c08ff75b2 */ /* 0x0048b00008000100 */
[----:B------:R4:W3:Y:S01]  /*0a20*/  SYNCS.EXCH.64 URZ, [UR8+0xa0], UR14 ;  /* 0x0000a00e08ff75b2 */ /* 0x0008e20008000100 */
[----:B------:R4:W1:Y:S01]  /*0a30*/  SYNCS.EXCH.64 URZ, [UR8+0x98], UR12 ;  /* 0x0000980c08ff75b2 */ /* 0x0008620008000100 */
[----:B------:R4:W1:Y:S02]  /*0a40*/  SYNCS.EXCH.64 URZ, [UR8+0xa8], UR14 ;  /* 0x0000a80e08ff75b2 */ /* 0x0008640008000100 */
[----:B----4-:R-:W-:Y:S01]  /*0a50*/  NOP ;  /* 0x0000000000007918 */ /* 0x010fe20000000000 */
.L_x_12:
[----:B------:R-:W4:Y:S01]  /*0a60*/  SHFL.IDX PT, R0, R66, RZ, 0x1f ;  /* 0x00001fff42007589 */ /* 0x000f2200000e0000 */
[----:B------:R-:W-:Y:S01]  /*0a70*/  NOP ;  /* 0x0000000000007918 */ /* 0x000fe20000000000 */
[----:B----4-:R-:W-:-:S13]  /*0a80*/  ISETP.NE.AND P0, PT, R0, 0x5, PT ;  /* 0x000000050000780c */ /* 0x010fda0003f05270 */
[----:B------:R-:W-:Y:S05]  /*0a90*/  @P0 BRA `(.L_x_13) ;  /* 0x0000000000540947 */ /* 0x000fea0003800000 */
[----:B--2---:R-:W-:Y:S01]  /*0aa0*/  UMOV UR9, 0x400 ;  /* 0x0000040000097882 */ /* 0x004fe20000000000 */
        /* <DEDUP_REMOVED lines=14> */
[----:B------:R4:W1:Y:S01]  /*0b90*/  SYNCS.EXCH.64 URZ, [UR9+0xd8], UR14 ;  /* 0x0000d80e09ff75b2 */ /* 0x0008620008000100 */
[----:B------:R4:W1:Y:S01]  /*0ba0*/  SYNCS.EXCH.64 URZ, [UR9+0xc0], UR12 ;  /* 0x0000c00c09ff75b2 */ /* 0x0008620008000100 */
[----:B------:R4:W1:Y:S01]  /*0bb0*/  SYNCS.EXCH.64 URZ, [UR9+0xe0], UR14 ;  /* 0x0000e00e09ff75b2 */ /* 0x0008620008000100 */
[----:B------:R4:W1:Y:S01]  /*0bc0*/  SYNCS.EXCH.64 URZ, [UR9+0xc8], UR12 ;  /* 0x0000c80c09ff75b2 */ /* 0x0008620008000100 */
[----:B------:R4:W1:Y:S02]  /*0bd0*/  SYNCS.EXCH.64 URZ, [UR9+0xe8], UR14 ;  /* 0x0000e80e09ff75b2 */ /* 0x0008640008000100 */
[----:B----4-:R-:W-:Y:S01]  /*0be0*/  NOP ;  /* 0x0000000000007918 */ /* 0x010fe20000000000 */
.L_x_13:
[----:B------:R-:W4:Y:S01]  /*0bf0*/  SHFL.IDX PT, R0, R66, RZ, 0x1f ;  /* 0x00001fff42007589 */ /* 0x000f2200000e0000 */
[----:B------:R-:W-:Y:S01]  /*0c00*/  ISETP.NE.OR P1, PT, RZ, UR10, !P1 ;  /* 0x0000000aff007c0c */ /* 0x000fe2000cf25670 */
        /* <DEDUP_REMOVED lines=12> */
[----:B------:R4:W3:Y:S01]  /*0cd0*/  SYNCS.EXCH.64 URZ, [UR8+0x100], UR12 ;  /* 0x0001000c08ff75b2 */ /* 0x0008e20008000100 */
[----:B------:R4:W1:Y:S01]  /*0ce0*/  SYNCS.EXCH.64 URZ, [UR8+0xf8], UR12 ;  /* 0x0000f80c08ff75b2 */ /* 0x0008620008000100 */
[----:B------:R4:W1:Y:S02]  /*0cf0*/  SYNCS.EXCH.64 URZ, [UR8+0x108], UR12 ;  /* 0x0001080c08ff75b2 */ /* 0x0008640008000100 */
[----:B----4-:R-:W-:Y:S01]  /*0d00*/  NOP ;  /* 0x0000000000007918 */ /* 0x010fe20000000000 */
.L_x_14:
[----:B------:R-:W-:Y:S01]  /*0d10*/  VOTEU.ALL UP1, P1 ;  /* 0x0000000000ff7886 */ /* 0x000fe20000820000 */
[----:B---3--:R-:W3:Y:S01]  /*0d20*/  LDCU UR8, c[0x0][0x36c] ;  /* 0x00006d80ff0877ac */ /* 0x008ee20008000800 */
[----:B------:R-:W-:Y:S01]  /*0d30*/  NOP ;  /* 0x0000000000007918 */ /* 0x000fe20000000000 */
[----:B------:R-:W-:Y:S01]  /*0d40*/  LOP3.LUT R10, R72, 0x1f, RZ, 0xc0, !PT ;  /* 0x0000001f480a7812 */ /* 0x000fe200078ec0ff */
[----:B--2---:R-:W-:Y:S01]  /*0d50*/  UMOV UR12, 0x20 ;  /* 0x00000020000c7882 */ /* 0x004fe20000000000 */
[----:B------:R-:W-:Y:S01]  /*0d60*/  @!UP1 UMOV UR7, 0x400 ;  /* 0x0000040000079882 */ /* 0x000fe20000000000 */
[----:B------:R-:W-:-:S04]  /*0d70*/  @!UP1 UIADD3 UR12, UPT, UPT, -UR12, 0x100000, URZ ;  /* 0x001000000c0c9890 */ /* 0x000fc8000fffe1ff */
[----:B------:R-:W-:Y:S02]  /*0d80*/  @!UP1 USHF.L.U32 UR13, UR12, 0xb, URZ ;  /* 0x0000000b0c0d9899 */ /* 0x000fe400080006ff */
[----:B------:R-:W-:Y:S02]  /*0d90*/  @!UP1 USHF.L.U32 UR12, UR12, 0x1, URZ ;  /* 0x000000010c0c9899 */ /* 0x000fe400080006ff */
[----:B------:R-:W-:Y:S01]  /*0da0*/  @!UP1 ULEA UR7, UR37, UR7, 0x18 ;  /* 0x0000000725079291 */ /* 0x000fe2000f8ec0ff */
[----:B------:R-:W-:Y:S01]  /*0db0*/  VOTEU.ALL UP1, P1 ;  /* 0x0000000000ff7886 */ /* 0x000fe20000820000 */
[----:B------:R-:W-:Y:S01]  /*0dc0*/  UISETP.NE.AND UP4, UPT, UR10, URZ, UPT ;  /* 0x000000ff0a00728c */ /* 0x000fe2000bf85270 */
[----:B------:R-:W2:Y:S09]  /*0dd0*/  FENCE.VIEW.ASYNC.S ;  /* 0x00000000000073c6 */ /* 0x000eb20000000000 */
[----:B--2---:R2:W4:Y:S01]  /*0de0*/  @!UP1 SYNCS.EXCH.64 URZ, [UR7+0x110], UR12 ;  /* 0x0001100c07ff95b2 */ /* 0x0045220008000100 */
[----:B---3--:R-:W-:-:S09]  /*0df0*/  UISETP.EQ.U32.AND UP1, UPT, UR8, 0x1, UPT ;  /* 0x000000010800788c */ /* 0x008fd2000bf22070 */
[----:B------:R-:W-:Y:S05]  /*0e00*/  BRA.U !UP1, `(.L_x_15) ;  /* 0x0000000109087547 */ /* 0x000fea000b800000 */
[----:B-1--4-:R-:W-:Y:S01]  /*0e10*/  UCGABAR_ARV ;  /* 0x00000000000079c7 */ /* 0x012fe20008000000 */
[----:B------:R-:W-:Y:S05]  /*0e20*/  BRA `(.L_x_16) ;  /* 0x0000000000047947 */ /* 0x000fea0003800000 */
.L_x_15:
[----:B-1--4-:R-:W-:Y:S01]  /*0e30*/  NOP ;  /* 0x0000000000007918 */ /* 0x012fe20000000000 */
.L_x_16:
[----:B------:R-:W1:Y:S01]  /*0e40*/  S2R R11, SR_CTAID.X ;  /* 0x00000000000b7919 */ /* 0x000e620000002500 */
[----:B------:R-:W-:-:S05]  /*0e50*/  CS2R.32 R60, SR_CgaSize ;  /* 0x00000000003c7805 */ /* 0x000fca0000008a00 */
[----:B------:R-:W-:-:S05]  /*0e60*/  IMAD R60, R60, -0xa0, RZ ;  /* 0xffffff603c3c7824 */ /* 0x000fca00078e02ff */
[----:B------:R-:W-:-:S14]  /*0e70*/  R2UR UR8, R60 ;  /* 0x000000003c0872ca */ /* 0x000fdc00000e0000 */
[----:B------:R-:W3:Y:S01]  /*0e80*/  LDCU UR8, c[0x0][UR8+0x2b0] ;  /* 0x00005600080877ac */ /* 0x000ee20008000800 */
[----:B------:R-:W-:-:S05]  /*0e90*/  CS2R.32 R0, SR_CgaSize ;  /* 0x0000000000007805 */ /* 0x000fca0000008a00 */
[----:B------:R-:W-:-:S06]  /*0ea0*/  IMAD R0, R0, -0xa0, RZ ;  /* 0xffffff6000007824 */ /* 0x000fcc00078e02ff */
[----:B------:R-:W4:Y:S01]  /*0eb0*/  LDC R0, c[0x0][R0+0x2a0] ;  /* 0x0000a80000007b82 */ /* 0x000f220000000800 */
[----:B------:R-:W-:Y:S01]  /*0ec0*/  PRMT R8, RZ, 0x7610, R8 ;  /* 0x00007610ff087816 */ /* 0x000fe20000000008 */
[----:B------:R-:W3:Y:S01]  /*0ed0*/  S2R R20, SR_CTAID.Y ;  /* 0x0000000000147919 */ /* 0x000ee20000002600 */
[----:B------:R-:W-:-:S05]  /*0ee0*/  CS2R.32 R60, SR_CgaSize ;  /* 0x00000000003c7805 */ /* 0x000fca0000008a00 */
[----:B------:R-:W-:-:S05]  /*0ef0*/  IMAD R60, R60, -0xa0, RZ ;  /* 0xffffff603c3c7824 */ /* 0x000fca00078e02ff */
[----:B--2---:R-:W-:-:S14]  /*0f00*/  R2UR UR7, R60 ;  /* 0x000000003c0772ca */ /* 0x004fdc00000e0000 */
[----:B------:R-:W2:Y:S01]  /*0f10*/  LDCU UR7, c[0x0][UR7+0x2b4] ;  /* 0x00005680070777ac */ /* 0x000ea20008000800 */
[----:B------:R-:W-:Y:S01]  /*0f20*/  UISETP.NE.AND UP2, UPT, UR10, 0x2, UPT ;  /* 0x000000020a00788c */ /* 0x000fe2000bf45270 */
[----:B------:R-:W3:Y:S01]  /*0f30*/  LDC R9, c[0x0][0xb24] ;  /* 0x0002c900ff097b82 */ /* 0x000ee20000000800 */
[----:B------:R-:W-:-:S05]  /*0f40*/  CS2R.32 R58, SR_CgaSize ;  /* 0x00000000003a7805 */ /* 0x000fca0000008a00 */
[----:B------:R-:W-:-:S06]  /*0f50*/  IMAD R58, R58, -0xa0, RZ ;  /* 0xffffff603a3a7824 */ /* 0x000fcc00078e02ff */
[----:B------:R-:W4:Y:S08]  /*0f60*/  LDC R58, c[0x0][R58+0x2a4] ;  /* 0x0000a9003a3a7b82 */ /* 0x000f300000000800 */
[----:B------:R-:W4:Y:S01]  /*0f70*/  LDC R26, c[0x0][0xb24] ;  /* 0x0002c900ff1a7b82 */ /* 0x000f220000000800 */
[----:B-1----:R-:W-:Y:S01]  /*0f80*/  I2FP.F32.U32 R4, R11 ;  /* 0x0000000b00047245 */ /* 0x002fe20000201000 */
[----:B------:R-:W-:-:S06]  /*0f90*/  IMAD.MOV.U32 R21, RZ, RZ, R11 ;  /* 0x000000ffff157224 */ /* 0x000fcc00078e000b */
[----:B------:R-:W1:Y:S01]  /*0fa0*/  S2UR UR36, SR_CTAID.Z ;  /* 0x00000000002479c3 */ /* 0x000e620000002700 */
[----:B---3--:R-:W-:Y:S02]  /*0fb0*/  ISETP.GE.AND P0, PT, R9, 0x1, PT ;  /* 0x000000010900780c */ /* 0x008fe40003f06270 */
[----:B------:R-:W-:Y:S01]  /*0fc0*/  I2FP.F32.U32 R2, R20 ;  /* 0x0000001400027245 */ /* 0x000fe20000201000 */
[----:B------:R-:W-:-:S04]  /*0fd0*/  FMUL R4, R4, UR8 ;  /* 0x0000000804047c20 */ /* 0x000fc80008400000 */
[----:B--2---:R-:W-:Y:S01]  /*0fe0*/  FMUL R2, R2, UR7 ;  /* 0x0000000702027c20 */ /* 0x004fe20008400000 */
[----:B------:R-:W2:Y:S01]  /*0ff0*/  F2I.U32.TRUNC.NTZ R60, R4 ;  /* 0x00000004003c7305 */ /* 0x000ea2000020f000 */
[----:B------:R-:W3:Y:S07]  /*1000*/  LDCU UR7, c[0x0][0xb30] ;  /* 0x00016600ff0777ac */ /* 0x000eee0008000800 */
[----:B------:R-:W1:Y:S01]  /*1010*/  F2I.U32.TRUNC.NTZ R3, R2 ;  /* 0x0000000200037305 */ /* 0x000e62000020f000 */
[----:B--2---:R-:W-:-:S04]  /*1020*/  IMAD.MOV R60, RZ, RZ, -R60 ;  /* 0x000000ffff3c7224 */ /* 0x004fc800078e0a3c */
[----:B----4-:R-:W-:Y:S01]  /*1030*/  IMAD R60, R0, R60, R11 ;  /* 0x0000003c003c7224 */ /* 0x010fe200078e020b */
[----:B------:R-:W-:Y:S01]  /*1040*/  PRMT R0, RZ, 0x7610, R0 ;  /* 0x00007610ff007816 */ /* 0x000fe20000000000 */
[----:B---3--:R-:W-:Y:S01]  /*1050*/  UISETP.NE.AND UP3, UPT, UR7, 0x1, UPT ;  /* 0x000000010700788c */ /* 0x008fe2000bf65270 */
[----:B-1----:R-:W-:-:S05]  /*1060*/  IADD3 R3, PT, PT, -R3, RZ, RZ ;  /* 0x000000ff03037210 */ /* 0x002fca0007ffe1ff */
[----:B------:R-:W-:Y:S01]  /*1070*/  IMAD R58, R58, R3, R20 ;  /* 0x000000033a3a7224 */ /* 0x000fe200078e0214 */
[----:B------:R-:W-:Y:S06]  /*1080*/  BRA.U UP4, `(.L_x_17) ;  /* 0x0000000104247547 */ /* 0x000fec000b800000 */
[----:B------:R-:W-:Y:S01]  /*1090*/  ISETP.NE.AND P1, PT, R58, RZ, PT ;  /* 0x000000ff3a00720c */ /* 0x000fe20003f25270 */
[----:B------:R-:W-:Y:S01]  /*10a0*/  IMAD.MOV.U32 R0, RZ, RZ, 0x3 ;  /* 0x00000003ff007424 */ /* 0x000fe200078e00ff */
[C---:B------:R-:W-:Y:S02]  /*10b0*/  LOP3.LUT R3, R60.reuse, 0xfffffffe, RZ, 0xc0, !PT ;  /* 0xfffffffe3c037812 */ /* 0x040fe400078ec0ff */
[----:B------:R-:W-:Y:S02]  /*10c0*/  ISETP.LT.U32.OR P1, PT, R60, 0x2, !P1 ;  /* 0x000000023c00780c */ /* 0x000fe40004f21470 */
[----:B------:R-:W-:Y:S02]  /*10d0*/  SHF.L.U32 R0, R0, R3, RZ ;  /* 0x0000000300007219 */ /* 0x000fe400000006ff */
[----:B------:R-:W-:Y:S02]  /*10e0*/  SEL R5, RZ, 0x1, !P1 ;  /* 0x00000001ff057807 */ /* 0x000fe40004800000 */
[----:B------:R-:W-:-:S05]  /*10f0*/  SEL R2, RZ, 0x2, !P1 ;  /* 0x00000002ff027807 */ /* 0x000fca0004800000 */
[----:B------:R-:W-:-:S05]  /*1100*/  IMAD.IADD R2, R5, 0x1, R2 ;  /* 0x0000000105027824 */ /* 0x000fca00078e0202 */
[----:B------:R-:W-:Y:S02]  /*1110*/  PRMT R8, R2, 0x7610, R8 ;  /* 0x0000761002087816 */ /* 0x000fe40000000008 */
.L_x_17:
[----:B------:R-:W-:Y:S05]  /*1120*/  @!P0 BRA `(.L_x_18) ;  /* 0x0000000000b88947 */ /* 0x000fea0003800000 */
[----:B------:R-:W1:Y:S01]  /*1130*/  LDC.64 R4, c[0x0][0xb18] ;  /* 0x0002c600ff047b82 */ /* 0x000e620000000a00 */
[----:B------:R-:W-:-:S07]  /*1140*/  ISETP.NE.AND P0, PT, R9, 0x1, PT ;  /* 0x000000010900780c */ /* 0x000fce0003f05270 */
[----:B------:R-:W2:Y:S08]  /*1150*/  LDC R14, c[0x0][0xb0c] ;  /* 0x0002c300ff0e7b82 */ /* 0x000eb00000000800 */
[----:B------:R-:W3:Y:S08]  /*1160*/  LDC R13, c[0x0][0x370] ;  /* 0x0000dc00ff0d7b82 */ /* 0x000ef00000000800 */
[----:B------:R-:W4:Y:S01]  /*1170*/  LDC R16, c[0x0][0x374] ;  /* 0x0000dd00ff107b82 */ /* 0x000f220000000800 */
[----:B-1----:R-:W-:-:S07]  /*1180*/  ISETP.NE.AND P1, PT, R4, 0x1, PT ;  /* 0x000000010400780c */ /* 0x002fce0003f25270 */
[----:B------:R-:W3:Y:S01]  /*1190*/  LDC.64 R6, c[0x0][0xb10] ;  /* 0x0002c400ff067b82 */ /* 0x000ee20000000a00 */
[----:B--2---:R-:W-:-:S07]  /*11a0*/  ISETP.NE.AND P2, PT, R14, 0x1, PT ;  /* 0x000000010e00780c */ /* 0x004fce0003f45270 */
[----:B------:R-:W1:Y:S08]  /*11b0*/  LDC R12, c[0x0][0xb20] ;  /* 0x0002c800ff0c7b82 */ /* 0x000e700000000800 */
[----:B------:R-:W2:Y:S01]  /*11c0*/  LDC.64 R2, c[0x0][0xb28] ;  /* 0x0002ca00ff027b82 */ /* 0x000ea20000000a00 */
[----:B----4-:R-:W-:-:S04]  /*11d0*/  IMAD.HI.U32 R15, R16, R5, RZ ;  /* 0x00000005100f7227 */ /* 0x010fc800078e00ff */
[----:B------:R-:W-:-:S04]  /*11e0*/  IMAD.HI.U32 R5, R20, R5, RZ ;  /* 0x0000000514057227 */ /* 0x000fc800078e00ff */
[----:B---3--:R-:W-:-:S04]  /*11f0*/  IMAD.HI.U32 R18, R13, R6, RZ ;  /* 0x000000060d127227 */ /* 0x008fc800078e00ff */
[C---:B------:R-:W-:Y:S01]  /*1200*/  IMAD.HI.U32 R22, R11.reuse, R6, RZ ;  /* 0x000000060b167227 */ /* 0x040fe200078e00ff */
[-C--:B------:R-:W-:Y:S02]  /*1210*/  @P2 SHF.R.U32.HI R13, RZ, R7.reuse, R18 ;  /* 0x00000007ff0d2219 */ /* 0x080fe40000011612 */
[-C--:B-1----:R-:W-:Y:S02]  /*1220*/  @P1 SHF.R.U32.HI R16, RZ, R12.reuse, R15 ;  /* 0x0000000cff101219 */ /* 0x082fe4000001160f */
[----:B------:R-:W-:Y:S02]  /*1230*/  SHF.R.U32.HI R5, RZ, R12, R5 ;  /* 0x0000000cff057219 */ /* 0x000fe40000011605 */
[----:B------:R-:W-:Y:S02]  /*1240*/  SHF.R.U32.HI R22, RZ, R7, R22 ;  /* 0x00000007ff167219 */ /* 0x000fe40000011616 */
[----:B------:R-:W-:Y:S01]  /*1250*/  SEL R5, R20, R5, !P1 ;  /* 0x0000000514057207 */ /* 0x000fe20004800000 */
[----:B--2---:R-:W-:Y:S01]  /*1260*/  IMAD.HI.U32 R18, R16, R2, RZ ;  /* 0x0000000210127227 */ /* 0x004fe200078e00ff */
[----:B------:R-:W-:-:S02]  /*1270*/  SEL R21, R11, R22, !P2 ;  /* 0x000000160b157207 */ /* 0x000fc40005000000 */
[----:B------:R-:W-:Y:S01]  /*1280*/  IADD3 R7, PT, PT, -R5, RZ, RZ ;  /* 0x000000ff05077210 */ /* 0x000fe20007ffe1ff */
[----:B------:R-:W-:Y:S01]  /*1290*/  IMAD.HI.U32 R6, R13, R2, RZ ;  /* 0x000000020d067227 */ /* 0x000fe200078e00ff */
[----:B------:R-:W-:-:S03]  /*12a0*/  @P0 SHF.R.U32.HI R16, RZ, R3, R18 ;  /* 0x00000003ff100219 */ /* 0x000fc60000011612 */
[----:B------:R-:W-:Y:S01]  /*12b0*/  IMAD R7, R4, R7, R20 ;  /* 0x0000000704077224 */ /* 0x000fe200078e0214 */
[----:B------:R-:W-:Y:S01]  /*12c0*/  @P0 SHF.R.U32.HI R13, RZ, R3, R6 ;  /* 0x00000003ff0d0219 */ /* 0x000fe20000011606 */
[----:B------:R-:W-:-:S04]  /*12d0*/  IMAD R16, R16, R9, RZ ;  /* 0x0000000910107224 */ /* 0x000fc800078e02ff */
[----:B------:R-:W-:Y:S01]  /*12e0*/  IMAD R6, R13, R9, RZ ;  /* 0x000000090d067224 */ /* 0x000fe200078e02ff */
[----:B------:R-:W-:-:S04]  /*12f0*/  ISETP.GE.AND P1, PT, R5, R16, PT ;  /* 0x000000100500720c */ /* 0x000fc80003f26270 */
[----:B------:R-:W-:Y:S01]  /*1300*/  ISETP.GE.OR P1, PT, R21, R6, P1 ;  /* 0x000000061500720c */ /* 0x000fe20000f26670 */
[----:B------:R-:W-:-:S05]  /*1310*/  IMAD.HI.U32 R6, R5, R2, RZ ;  /* 0x0000000205067227 */ /* 0x000fca00078e00ff */
[----:B------:R-:W-:-:S04]  /*1320*/  SHF.R.U32.HI R6, RZ, R3, R6 ;  /* 0x00000003ff067219 */ /* 0x000fc80000011606 */
[----:B------:R-:W-:-:S03]  /*1330*/  SEL R6, R5, R6, !P0 ;  /* 0x0000000605067207 */ /* 0x000fc60004000000 */
[----:B------:R-:W-:Y:S01]  /*1340*/  @!P1 IMAD.HI.U32 R12, R21, R2, RZ ;  /* 0x00000002150c9227 */ /* 0x000fe200078e00ff */
[----:B------:R-:W-:-:S04]  /*1350*/  IADD3 R2, PT, PT, -R6, RZ, RZ ;  /* 0x000000ff06027210 */ /* 0x000fc80007ffe1ff */
[----:B------:R-:W-:Y:S01]  /*1360*/  @!P1 SHF.R.U32.HI R12, RZ, R3, R12 ;  /* 0x00000003ff0c9219 */ /* 0x000fe2000001160c */
[----:B------:R-:W-:-:S03]  /*1370*/  IMAD R2, R9, R2, R5 ;  /* 0x0000000209027224 */ /* 0x000fc600078e0205 */
[----:B------:R-:W-:-:S05]  /*1380*/  @!P1 SEL R3, R21, R12, !P0 ;  /* 0x0000000c15039207 */ /* 0x000fca0004000000 */
[--C-:B------:R-:W-:Y:S02]  /*1390*/  @!P1 IMAD.IADD R6, R6, 0x1, -R3.reuse ;  /* 0x0000000106069824 */ /* 0x100fe400078e0a03 */
[----:B------:R-:W-:Y:S01]  /*13a0*/  @!P1 IMAD R3, R2, R13, R3 ;  /* 0x0000000d02039224 */ /* 0x000fe200078e0203 */
[----:B------:R-:W-:Y:S01]  /*13b0*/  IADD3 R2, PT, PT, -R21, RZ, RZ ;  /* 0x000000ff15027210 */ /* 0x000fe20007ffe1ff */
[----:B------:R-:W-:Y:S02]  /*13c0*/  @!P1 IMAD R5, R6, R9, R21 ;  /* 0x0000000906059224 */ /* 0x000fe400078e0215 */
[----:B------:R-:W-:Y:S02]  /*13d0*/  @!P1 IMAD.MOV.U32 R21, RZ, RZ, R3 ;  /* 0x000000ffff159224 */ /* 0x000fe400078e0003 */
[----:B------:R-:W-:Y:S02]  /*13e0*/  IMAD R2, R14, R2, R11 ;  /* 0x000000020e027224 */ /* 0x000fe400078e020b */
[----:B------:R-:W-:-:S02]  /*13f0*/  IMAD R20, R5, R4, R7 ;  /* 0x0000000405147224 */ /* 0x000fc400078e0207 */
[----:B------:R-:W-:Y:S02]  /*1400*/  IMAD R21, R21, R14, R2 ;  /* 0x0000000e15157224 */ /* 0x000fe400078e0202 */
.L_x_18:
[----:B------:R-:W-:Y:S05]  /*1410*/  BRA.U UP3, `(.L_x_19) ;  /* 0x0000000103407547 */ /* 0x000fea000b800000 */
[----:B------:R-:W1:Y:S08]  /*1420*/  LDC.64 R4, c[0x0][0xb10] ;  /* 0x0002c400ff047b82 */ /* 0x000e700000000a00 */
[----:B------:R-:W2:Y:S08]  /*1430*/  LDC.64 R2, c[0x0][0xb18] ;  /* 0x0002c600ff027b82 */ /* 0x000eb00000000a00 */
[----:B------:R-:W3:Y:S08]  /*1440*/  LDC R6, c[0x0][0xb20] ;  /* 0x0002c800ff067b82 */ /* 0x000ef00000000800 */
[----:B------:R-:W4:Y:S01]  /*1450*/  LDC R12, c[0x0][0xb0c] ;  /* 0x0002c300ff0c7b82 */ /* 0x000f220000000800 */
[----:B-1----:R-:W-:-:S05]  /*1460*/  IMAD.HI.U32 R4, R21, R4, RZ ;  /* 0x0000000415047227 */ /* 0x002fca00078e00ff */
[----:B------:R-:W-:Y:S01]  /*1470*/  SHF.R.U32.HI R4, RZ, R5, R4 ;  /* 0x00000005ff047219 */ /* 0x000fe20000011604 */
[----:B--2---:R-:W-:Y:S01]  /*1480*/  IMAD.HI.U32 R3, R20, R3, RZ ;  /* 0x0000000314037227 */ /* 0x004fe200078e00ff */
[----:B------:R-:W-:-:S04]  /*1490*/  ISETP.NE.AND P0, PT, R2, 0x1, PT ;  /* 0x000000010200780c */ /* 0x000fc80003f05270 */
[----:B---3--:R-:W-:-:S04]  /*14a0*/  SHF.R.U32.HI R3, RZ, R6, R3 ;  /* 0x00000006ff037219 */ /* 0x008fc80000011603 */
[----:B------:R-:W-:Y:S02]  /*14b0*/  SEL R3, R20, R3, !P0 ;  /* 0x0000000314037207 */ /* 0x000fe40004000000 */
[----:B----4-:R-:W-:-:S04]  /*14c0*/  ISETP.NE.AND P1, PT, R12, 0x1, PT ;  /* 0x000000010c00780c */ /* 0x010fc80003f25270 */
[----:B------:R-:W-:-:S05]  /*14d0*/  SEL R6, R21, R4, !P1 ;  /* 0x0000000415067207 */ /* 0x000fca0004800000 */
[----:B------:R-:W-:Y:S02]  /*14e0*/  IMAD.IADD R4, R3, 0x1, -R6 ;  /* 0x0000000103047824 */ /* 0x000fe400078e0a06 */
[----:B------:R-:W-:Y:S02]  /*14f0*/  IMAD.IADD R3, R6, 0x1, -R3 ;  /* 0x0000000106037824 */ /* 0x000fe400078e0a03 */
[----:B------:R-:W-:Y:S02]  /*1500*/  IMAD R21, R4, R12, R21 ;  /* 0x0000000c04157224 */ /* 0x000fe400078e0215 */
[----:B------:R-:W-:Y:S02]  /*1510*/  IMAD R20, R3, R2, R20 ;  /* 0x0000000203147224 */ /* 0x000fe400078e0214 */
.L_x_19:
[----:B------:R-:W-:Y:S05]  /*1520*/  BRA.U !UP1, `(.L_x_20) ;  /* 0x00000001090c7547 */ /* 0x000fea000b800000 */
[----:B------:R-:W-:Y:S01]  /*1530*/  UCGABAR_WAIT ;  /* 0x0000000000007dc7 */ /* 0x000fe20008000000 */
[----:B------:R-:W-:Y:S01]  /*1540*/  CCTL.IVALL ;  /* 0x00000000ff00798f */ /* 0x000fe20002000000 */
[----:B------:R-:W-:Y:S05]  /*1550*/  BRA `(.L_x_21) ;  /* 0x0000000000047947 */ /* 0x000fea0003800000 */
.L_x_20:
[----:B------:R-:W-:Y:S06]  /*1560*/  BAR.SYNC.DEFER_BLOCKING 0x0 ;  /* 0x0000000000007b1d */ /* 0x000fec0000010000 */
.L_x_21:
[----:B------:R-:W-:Y:S05]  /*1570*/  BRA.U UP2, `(.L_x_22) ;  /* 0x0000001502007547 */ /* 0x000fea000b800000 */
[----:B------:R-:W1:Y:S01]  /*1580*/  LDCU UR4, c[0x0][0x38c] ;  /* 0x00007180ff0477ac */ /* 0x000e620008000800 */
[----:B------:R-:W2:Y:S01]  /*1590*/  LDC R9, c[0x0][0x370] ;  /* 0x0000dc00ff097b82 */ /* 0x000ea20000000800 */
[----:B------:R-:W-:Y:S01]  /*15a0*/  IMAD.SHL.U32 R16, R11, 0x40, RZ ;  /* 0x000000400b107824 */ /* 0x000fe200078e00ff */
[----:B------:R-:W-:Y:S01]  /*15b0*/  PLOP3.LUT P1, PT, PT, PT, UP5, 0x80, 0x8 ;  /* 0x000000000008781c */ /* 0x000fe20003f2f058 */
[----:B------:R-:W-:Y:S01]  /*15c0*/  HFMA2 R12, -RZ, RZ, 0, 0 ;  /* 0x00000000ff0c7431 */ /* 0x000fe200000001ff */
[----:B------:R-:W-:Y:S01]  /*15d0*/  UISETP.NE.AND UP1, UPT, UR10, URZ, UPT ;  /* 0x000000ff0a00728c */ /* 0x000fe2000bf25270 */
[----:B------:R-:W-:Y:S01]  /*15e0*/  ISETP.NE.AND P4, PT, R10, RZ, P5 ;  /* 0x000000ff0a00720c */ /* 0x000fe20002f85270 */
[----:B------:R-:W-:Y:S01]  /*15f0*/  IMAD.MOV.U32 R15, RZ, RZ, 0x1 ;  /* 0x00000001ff0f7424 */ /* 0x000fe200078e00ff */
[----:B------:R-:W-:Y:S01]  /*1600*/  PLOP3.LUT P1, PT, P1, PT, PT, 0x8, 0x80 ;  /* 0x000000000080781c */ /* 0x000fe20000f2e170 */
[----:B------:R-:W3:Y:S01]  /*1610*/  LDC R0, c[0x0][0x374] ;  /* 0x0000dd00ff007b82 */ /* 0x000ee20000000800 */
[----:B------:R-:W-:Y:S01]  /*1620*/  IMAD.MOV.U32 R14, RZ, RZ, RZ ;  /* 0x000000ffff0e7224 */ /* 0x000fe200078e00ff */
[----:B------:R-:W-:Y:S01]  /*1630*/  MOV R8, 0x1 ;  /* 0x0000000100087802 */ /* 0x000fe20000000f00 */
[----:B------:R-:W-:Y:S01]  /*1640*/  IMAD.MOV.U32 R10, RZ, RZ, RZ ;  /* 0x000000ffff0a7224 */ /* 0x000fe200078e00ff */
[----:B------:R-:W-:Y:S01]  /*1650*/  LOP3.LUT R16, R16, 0x40, RZ, 0xc0, !PT ;  /* 0x0000004010107812 */ /* 0x000fe200078ec0ff */
[----:B------:R-:W4:Y:S01]  /*1660*/  LDCU.64 UR14, c[0x0][0x348] ;  /* 0x00006900ff0e77ac */ /* 0x000f220008000a00 */
[----:B-1----:R-:W-:-:S02]  /*1670*/  UIADD3 UR5, UPT, UPT, UR4, 0x7f, URZ ;  /* 0x0000007f04057890 */ /* 0x002fc4000fffe0ff */
[----:B------:R-:W-:Y:S02]  /*1680*/  USEL UR22, UR6, 0x2, UP1 ;  /* 0x0000000206167887 */ /* 0x000fe40008800000 */
[----:B------:R-:W-:Y:S01]  /*1690*/  USHF.R.S32.HI UR7, URZ, 0x1f, UR5 ;  /* 0x0000001fff077899 */ /* 0x000fe20008011405 */
[----:B------:R-:W-:-:S03]  /*16a0*/  UMOV UR23, URZ ;  /* 0x000000ff00177c82 */ /* 0x000fc60008000000 */
[----:B------:R-:W-:Y:S02]  /*16b0*/  ULEA.HI UR7, UR7, UR5, URZ, 0x7 ;  /* 0x0000000507077291 */ /* 0x000fe4000f8f38ff */
[----:B------:R-:W-:Y:S02]  /*16c0*/  UIADD3 UR5, UPT, UPT, UR4, -0x1, URZ ;  /* 0xffffffff04057890 */ /* 0x000fe4000fffe0ff */
[----:B------:R-:W-:Y:S02]  /*16d0*/  USHF.R.S32.HI UR7, URZ, 0x7, UR7 ;  /* 0x00000007ff077899 */ /* 0x000fe40008011407 */
[----:B------:R-:W-:Y:S02]  /*16e0*/  UISETP.GE.U32.AND UP2, UPT, UR5, -0xff, UPT ;  /* 0xffffff010500788c */ /* 0x000fe4000bf46070 */
[----:B------:R-:W-:Y:S02]  /*16f0*/  UISETP.LT.U32.AND UP0, UPT, UR7, 0x4, UPT ;  /* 0x000000040700788c */ /* 0x000fe4000bf01070 */
[----:B------:R-:W-:-:S02]  /*1700*/  UIADD3 UR4, UPT, UPT, UR4, 0xfe, URZ ;  /* 0x000000fe04047890 */ /* 0x000fc4000fffe0ff */
[----:B------:R-:W-:-:S04]  /*1710*/  USEL UR5, UR7, 0x4, UP0 ;  /* 0x0000000407057887 */ /* 0x000fc80008000000 */
[----:B------:R-:W-:Y:S02]  /*1720*/  UIADD3 UR21, UPT, UPT, UR5, -0x1, URZ ;  /* 0xffffffff05157890 */ /* 0x000fe4000fffe0ff */
[----:B------:R-:W-:Y:S02]  /*1730*/  @UP2 UIADD3 UR21, UPT, UPT, UR5, URZ, URZ ;  /* 0x000000ff05152290 */ /* 0x000fe4000fffe0ff */
[----:B------:R-:W-:Y:S02]  /*1740*/  UIADD3 UR29, UPT, UPT, UR7, -UR5, URZ ;  /* 0x80000005071d7290 */ /* 0x000fe4000fffe0ff */
[----:B------:R-:W-:Y:S02]  /*1750*/  UIADD3 UR13, UPT, UPT, UR21, 0x1, URZ ;  /* 0x00000001150d7890 */ /* 0x000fe4000fffe0ff */
[----:B--2-4-:R-:W-:-:S12]  /*1760*/  UIADD3 UR21, UPT, UPT, -UR21, URZ, URZ ;  /* 0x000000ff15157290 */ /* 0x014fd8000fffe1ff */
.L_x_42:
[----:B------:R-:W-:Y:S01]  /*1770*/  UISETP.NE.AND UP0, UPT, UR37, URZ, UPT ;  /* 0x000000ff2500728c */ /* 0x000fe2000bf05270 */
[----:B------:R-:W1:Y:S08]  /*1780*/  S2UR UR37, SR_CgaCtaId ;  /* 0x00000000002579c3 */ /* 0x000e700000008800 */
[----:B------:R-:W-:Y:S05]  /*1790*/  BRA.U UP0, `(.L_x_23) ;  /* 0x0000000100347547 */ /* 0x000fea000b800000 */
[----:B------:R-:W2:Y:S01]  /*17a0*/  S2R R2, SR_CgaCtaId ;  /* 0x0000000000027919 */ /* 0x000ea20000008800 */
[----:B------:R-:W-:-:S04]  /*17b0*/  MOV R3, 0x400 ;  /* 0x0000040000037802 */ /* 0x000fc80000000f00 */
[----:B--2---:R-:W-:Y:S02]  /*17c0*/  LEA R3, R2, R3, 0x18 ;  /* 0x0000000302037211 */ /* 0x004fe400078ec0ff */
[----:B------:R-:W-:-:S03]  /*17d0*/  SHF.L.U32 R2, R8, 0x1f, RZ ;  /* 0x0000001f08027819 */ /* 0x000fc600000006ff */
[----:B------:R-:W-:-:S04]  /*17e0*/  IMAD R3, R10, 0x8, R3 ;  /* 0x000000080a037824 */ /* 0x000fc800078e0203 */
[----:B------:R-:W2:Y:S02]  /*17f0*/  SYNCS.PHASECHK.TRANS64.TRYWAIT P0, [R3+URZ+0x100], R2 ;  /* 0x00010002030075a7 */ /* 0x000ea400080011ff */
[----:B--2---:R-:W-:Y:S05]  /*1800*/  @!P0 BRA `(.L_x_24) ;  /* 0x0000007000c88947 */ /* 0x004fea0003800000 */
.L_x_149:
[----:B------:R-:W-:Y:S01]  /*1810*/  VIADD R10, R10, 0x1 ;  /* 0x000000010a0a7836 */ /* 0x000fe20000000000 */
[----:B------:R2:W-:Y:S04]  /*1820*/  SYNCS.ARRIVE.TRANS64.A1T0 RZ, [R3+URZ+0xf0], RZ ;  /* 0x0000f0ff03ff79a7 */ /* 0x0005e800081000ff */
[----:B------:R-:W-:-:S04]  /*1830*/  ISETP.NE.AND P0, PT, R10, 0x2, PT ;  /* 0x000000020a00780c */ /* 0x000fc80003f05270 */
[----:B------:R-:W-:Y:S02]  /*1840*/  SEL R10, R10, RZ, P0 ;  /* 0x000000ff0a0a7207 */ /* 0x000fe40000000000 */
[----:B--2---:R-:W-:-:S04]  /*1850*/  SEL R3, RZ, 0x1, P0 ;  /* 0x00000001ff037807 */ /* 0x004fc80000000000 */
[----:B------:R-:W-:-:S07]  /*1860*/  LOP3.LUT R8, R8, R3, RZ, 0x3c, !PT ;  /* 0x0000000308087212 */ /* 0x000fce00078e3cff */
.L_x_23:
[----:B------:R-:W-:Y:S01]  /*1870*/  UMOV UR6, 0x400 ;  /* 0x0000040000067882 */ /* 0x000fe20000000000 */
[----:B------:R-:W-:Y:S01]  /*1880*/  LEA.HI R3, R21, R21, RZ, 0x1 ;  /* 0x0000001515037211 */ /* 0x000fe200078f08ff */
[----:B-1----:R-:W-:Y:S01]  /*1890*/  ULEA UR6, UR37, UR6, 0x18 ;  /* 0x0000000625067291 */ /* 0x002fe2000f8ec0ff */
[----:B------:R-:W-:Y:S01]  /*18a0*/  SHF.L.U32 R2, R15, 0x1f, RZ ;  /* 0x0000001f0f027819 */ /* 0x000fe200000006ff */
[----:B------:R-:W-:Y:S01]  /*18b0*/  UISETP.GE.U32.AND UP0, UPT, UR4, 0xff, UPT ;  /* 0x000000ff0400788c */ /* 0x000fe2000bf06070 */
[C---:B------:R-:W-:Y:S01]  /*18c0*/  R2UR UR9, R16.reuse ;  /* 0x00000000100972ca */ /* 0x040fe200000e0000 */
[----:B------:R-:W-:Y:S01]  /*18d0*/  ULEA UR8, UR23, UR6, 0x3 ;  /* 0x0000000617087291 */ /* 0x000fe2000f8e18ff */
[----:B------:R-:W-:Y:S01]  /*18e0*/  IMAD.SHL.U32 R3, R3, 0x40, RZ ;  /* 0x0000004003037824 */ /* 0x000fe200078e00ff */
[----:B------:R-:W-:Y:S01]  /*18f0*/  R2UR UR19, R16 ;  /* 0x00000000101372ca */ /* 0x000fe200000e0000 */
[----:B------:R-:W-:-:S03]  /*1900*/  UMOV UR30, URZ ;  /* 0x000000ff001e7c82 */ /* 0x000fc60008000000 */
[----:B------:R-:W-:-:S03]  /*1910*/  R2UR UR35, R3 ;  /* 0x00000000032372ca */ /* 0x000fc600000e0000 */
[----:B------:R1:W2:Y:S01]  /*1920*/  SYNCS.PHASECHK.TRANS64.TRYWAIT P0, [UR8+0x20], R2 ;  /* 0x00002002ff0075a7 */ /* 0x0002a20008001108 */
[----:B------:R-:W-:-:S09]  /*1930*/  R2UR UR8, R20 ;  /* 0x00000000140872ca */ /* 0x000fd200000e0000 */
[----:B------:R-:W-:-:S04]  /*1940*/  ULOP3.LUT UR35, UR9, 0xffffff80, UR35, 0xf8, !UPT ;  /* 0xffffff8009237892 */ /* 0x000fc8000f8ef823 */
[----:B------:R-:W-:Y:S01]  /*1950*/  ULEA UR19, UR8, UR19, 0x7 ;  /* 0x0000001308137291 */ /* 0x000fe2000f8e38ff */
[----:B------:R-:W-:Y:S11]  /*1960*/  BRA.U !UP0, `(.L_x_25) ;  /* 0x0000000108ec7547 */ /* 0x000ff6000b800000 */
[----:B------:R-:W-:Y:S01]  /*1970*/  UMOV UR31, UR21 ;  /* 0x00000015001f7c82 */ /* 0x000fe20008000000 */
[----:B------:R-:W-:Y:S01]  /*1980*/  UMOV UR44, UR23 ;  /* 0x00000017002c7c82 */ /* 0x000fe20008000000 */
[----:B------:R-:W-:-:S05]  /*1990*/  UMOV UR26, 0x40 ;  /* 0x00000040001a7882 */ /* 0x000fca0000000000 */
.L_x_31:
[----:B------:R-:W-:Y:S01]  /*19a0*/  ULEA UR33, UR44, UR6, 0x3 ;  /* 0x000000062c217291 */ /* 0x000fe2000f8e18ff */
[----:B------:R-:W-:Y:S01]  /*19b0*/  @P5 MOV R3, 0x10000 ;  /* 0x0001000000035802 */ /* 0x000fe20000000f00 */
[----:B-12---:R-:W-:Y:S10]  /*19c0*/  @P0 BRA `(.L_x_26) ;  /* 0x00000000000c0947 */ /* 0x006ff40003800000 */
[----:B------:R-:W-:-:S04]  /*19d0*/  SHF.L.U32 R5, R15, 0x1f, RZ ;  /* 0x0000001f0f057819 */ /* 0x000fc800000006ff */
[----:B------:R-:W2:Y:S02]  /*19e0*/  SYNCS.PHASECHK.TRANS64.TRYWAIT P0, [UR33+0x20], R5 ;  /* 0x00002005ff0075a7 */ /* 0x000ea40008001121 */
[----:B--2---:R-:W-:Y:S05]  /*19f0*/  @!P0 BRA `(.L_x_27) ;  /* 0x0000007000608947 */ /* 0x004fea0003800000 */
.L_x_26:
[----:B------:R2:W-:Y:S01]  /*1a00*/  @P5 SYNCS.ARRIVE.TRANS64 RZ, [UR33], R3 ;  /* 0x00000003ffff59a7 */ /* 0x0005e20008000021 */
[----:B------:R-:W-:Y:S02]  /*1a10*/  ULOP3.LUT UR8, UR22, 0x2, URZ, 0xfc, !UPT ;  /* 0x0000000216087892 */ /* 0x000fe4000f8efcff */
[----:B------:R-:W-:Y:S02]  /*1a20*/  UIADD3 UR31, UPT, UPT, UR31, 0x1, URZ ;  /* 0x000000011f1f7890 */ /* 0x000fe4000fffe0ff */
[----:B------:R-:W-:Y:S02]  /*1a30*/  UISETP.NE.AND UP0, UPT, UR8, 0x2, UPT ;  /* 0x000000020800788c */ /* 0x000fe4000bf05270 */
[----:B------:R-:W-:-:S07]  /*1a40*/  UISETP.NE.AND UP2, UPT, UR31, 0x1, UPT ;  /* 0x000000011f00788c */ /* 0x000fce000bf45270 */
[----:B------:R-:W-:Y:S05]  /*1a50*/  BRA.U UP0, `(.L_x_28) ;  /* 0x0000000100047547 */ /* 0x000fea000b800000 */
[----:B------:R-:W-:Y:S05]  /*1a60*/  BPT.TRAP 0x1 ;  /* 0x000000040000795c */ /* 0x000fea0000300000 */
.L_x_28:
[----:B------:R-:W-:Y:S04]  /*1a70*/  BSSY.RECONVERGENT B0, `(.L_x_29) ;  /* 0x0000003000007945 */ /* 0x000fe80003800200 */
[----:B------:R-:W-:Y:S05]  /*1a80*/  @!P4 BRA `(.L_x_30) ;  /* 0x000000000004c947 */ /* 0x000fea0003800000 */
[----:B------:R-:W-:Y:S05]  /*1a90*/  BPT.TRAP 0x1 ;  /* 0x000000040000795c */ /* 0x000fea0000300000 */
.L_x_30:
[----:B------:R-:W-:Y:S05]  /*1aa0*/  BSYNC.RECONVERGENT B0 ;  /* 0x0000000000007941 */ /* 0x000fea0003800200 */
.L_x_29:
[----:B------:R-:W-:Y:S02]  /*1ab0*/  UIADD3 UR23, UPT, UPT, UR44, 0x1, URZ ;  /* 0x000000012c177890 */ /* 0x000fe4000fffe0ff */
[----:B------:R-:W-:Y:S02]  /*1ac0*/  UIADD3 UR42, UP1, UPT, UR14, 0x80, URZ ;  /* 0x000000800e2a7890 */ /* 0x000fe4000ff3e0ff */
[----:B------:R-:W-:Y:S02]  /*1ad0*/  UISETP.NE.AND UP0, UPT, UR23, 0x4, UPT ;  /* 0x000000041700788c */ /* 0x000fe4000bf05270 */
[----:B------:R-:W-:Y:S02]  /*1ae0*/  UIADD3 UR34, UPT, UPT, UR26, -0x40, URZ ;  /* 0xffffffc01a227890 */ /* 0x000fe4000fffe0ff */
[----:B------:R-:W-:Y:S02]  /*1af0*/  USEL UR9, URZ, 0x1, UP0 ;  /* 0x00000001ff097887 */ /* 0x000fe40008000000 */
[----:B------:R-:W-:-:S02]  /*1b00*/  USEL UR23, UR23, URZ, UP0 ;  /* 0x000000ff17177287 */ /* 0x000fc40008000000 */
[----:B------:R-:W-:Y:S02]  /*1b10*/  UIADD3 UR40, UP0, UPT, UR14, 0x180, URZ ;  /* 0x000001800e287890 */ /* 0x000fe4000ff1e0ff */
[----:B------:R-:W-:Y:S01]  /*1b20*/  ULEA UR8, UR23, UR6, 0x3 ;  /* 0x0000000617087291 */ /* 0x000fe2000f8e18ff */
[----:B------:R-:W-:Y:S01]  /*1b30*/  LOP3.LUT R15, R15, UR9, RZ, 0x3c, !PT ;  /* 0x000000090f0f7c12 */ /* 0x000fe2000f8e3cff */
[----:B------:R-:W-:Y:S02]  /*1b40*/  ULOP3.LUT UR33, UR33, 0xfefffff8, URZ, 0xc0, !UPT ;  /* 0xfefffff821217892 */ /* 0x000fe4000f8ec0ff */
[----:B------:R-:W-:Y:S01]  /*1b50*/  UIADD3.X UR43, UPT, UPT, URZ, UR15, URZ, UP1, !UPT ;  /* 0x0000000fff2b7290 */ /* 0x000fe20008ffe4ff */
[----:B-1----:R-:W-:Y:S01]  /*1b60*/  SHF.L.U32 R2, R15, 0x1f, RZ ;  /* 0x0000001f0f027819 */ /* 0x002fe200000006ff */
[----:B------:R-:W-:Y:S01]  /*1b70*/  UIADD3.X UR41, UPT, UPT, URZ, UR15, URZ, UP0, !UPT ;  /* 0x0000000fff297290 */ /* 0x000fe200087fe4ff */
[----:B------:R-:W-:Y:S02]  /*1b80*/  UMOV UR38, 0x0 ;  /* 0x0000000000267882 */ /* 0x000fe40000000000 */
[----:B------:R4:W1:Y:S01]  /*1b90*/  SYNCS.PHASECHK.TRANS64.TRYWAIT P0, [UR8+0x20], R2 ;  /* 0x00002002ff0075a7 */ /* 0x0008620008001108 */
[----:B------:R-:W-:Y:S01]  /*1ba0*/  ULEA UR8, UR44, UR6, 0xe ;  /* 0x000000062c087291 */ /* 0x000fe2000f8e70ff */
[----:B------:R-:W-:Y:S01]  /*1bb0*/  UMOV UR39, 0x10000000 ;  /* 0x1000000000277882 */ /* 0x000fe20000000000 */
[----:B------:R-:W-:-:S02]  /*1bc0*/  UMOV UR27, UR35 ;  /* 0x00000023001b7c82 */ /* 0x000fc40008000000 */
[----:B------:R-:W-:Y:S02]  /*1bd0*/  UIADD3 UR32, UPT, UPT, UR8, 0x4300, URZ ;  /* 0x0000430008207890 */ /* 0x000fe4000fffe0ff */
[----:B------:R-:W-:Y:S02]  /*1be0*/  UIADD3 UR24, UPT, UPT, UR8, 0x6300, URZ ;  /* 0x0000630008187890 */ /* 0x000fe4000fffe0ff */
[----:B------:R-:W-:Y:S02]  /*1bf0*/  UIADD3 UR16, UPT, UPT, UR8, 0x14300, URZ ;  /* 0x0001430008107890 */ /* 0x000fe4000fffe0ff */
[----:B------:R-:W-:Y:S01]  /*1c00*/  UIADD3 UR8, UPT, UPT, UR8, 0x16300, URZ ;  /* 0x0001630008087890 */ /* 0x000fe2000fffe0ff */
[----:B------:R-:W-:Y:S01]  /*1c10*/  UMOV UR28, UR36 ;  /* 0x00000024001c7c82 */ /* 0x000fe20008000000 */
[----:B------:R-:W-:Y:S01]  /*1c20*/  UMOV UR25, UR33 ;  /* 0x0000002100197c82 */ /* 0x000fe20008000000 */
[----:B------:R-:W-:Y:S01]  /*1c30*/  UMOV UR20, UR36 ;  /* 0x0000002400147c82 */ /* 0x000fe20008000000 */
[----:B------:R-:W-:Y:S01]  /*1c40*/  UMOV UR17, UR33 ;  /* 0x0000002100117c82 */ /* 0x000fe20008000000 */
[----:B------:R-:W-:Y:S01]  /*1c50*/  UMOV UR18, UR34 ;  /* 0x0000002200127c82 */ /* 0x000fe20008000000 */
[----:B------:R-:W-:Y:S01]  /*1c60*/  UTMALDG.3D.2CTA [UR32], [UR42], desc[UR38] ;  /* 0x000026202a0075b4 */ /* 0x000fe20008211000 */
[----:B------:R-:W-:Y:S01]  /*1c70*/  UMOV UR10, UR26 ;  /* 0x0000001a000a7c82 */ /* 0x000fe20008000000 */
[----:B------:R-:W-:Y:S01]  /*1c80*/  UMOV UR11, UR19 ;  /* 0x00000013000b7c82 */ /* 0x000fe20008000000 */
[----:B------:R-:W-:Y:S01]  /*1c90*/  UMOV UR12, UR36 ;  /* 0x00000024000c7c82 */ /* 0x000fe20008000000 */
[----:B------:R-:W-:Y:S01]  /*1ca0*/  UMOV UR9, UR33 ;  /* 0x0000002100097c82 */ /* 0x000fe20008000000 */
[----:B------:R-:W-:Y:S01]  /*1cb0*/  UMOV UR30, UR13 ;  /* 0x0000000d001e7c82 */ /* 0x000fe20008000000 */
[----:B------:R-:W-:Y:S01]  /*1cc0*/  UMOV UR44, UR23 ;  /* 0x00000017002c7c82 */ /* 0x000fe20008000000 */
[----:B------:R2:W-:Y:S01]  /*1cd0*/  UTMALDG.3D.2CTA [UR24], [UR42], desc[UR38] ;  /* 0x000026182a0075b4 */ /* 0x0005e20008211000 */
[----:B------:R4:W-:Y:S01]  /*1ce0*/  UTMALDG.3D.2CTA [UR16], [UR40], desc[UR38] ;  /* 0x00002610280075b4 */ /* 0x0009e20008211000 */
[----:B------:R4:W-:Y:S01]  /*1cf0*/  UTMALDG.3D.2CTA [UR8], [UR40], desc[UR38] ;  /* 0x00002608280075b4 */ /* 0x0009e20008211000 */
[----:B--2---:R-:W-:Y:S01]  /*1d00*/  UIADD3 UR26, UPT, UPT, UR26, 0x80, URZ ;  /* 0x000000801a1a7890 */ /* 0x004fe2000fffe0ff */
[----:B----4-:R-:W-:Y:S11]  /*1d10*/  BRA.U UP2, `(.L_x_31) ;  /* 0xfffffffd02207547 */ /* 0x010ff6000b83ffff */
.L_x_25:
[----:B------:R-:W-:Y:S01]  /*1d20*/  ULEA UR8, UR23, UR6, 0x3 ;  /* 0x0000000617087291 */ /* 0x000fe2000f8e18ff */
[----:B-1----:R-:W-:Y:S01]  /*1d30*/  SHF.L.U32 R2, R15, 0x1f, RZ ;  /* 0x0000001f0f027819 */ /* 0x002fe200000006ff */
[----:B------:R-:W-:Y:S01]  /*1d40*/  @!P1 SYNCS.ARRIVE.TRANS64.A1T0 RZ, [UR6+0x88], RZ ;  /* 0x000088ffffff99a7 */ /* 0x000fe20008100006 */
[----:B------:R-:W-:-:S06]  /*1d50*/  UISETP.GT.AND UP0, UPT, UR7, UR5, UPT ;  /* 0x000000050700728c */ /* 0x000fcc000bf04270 */
[----:B--2---:R1:W2:Y:S03]  /*1d60*/  SYNCS.PHASECHK.TRANS64.TRYWAIT P0, [UR8+0x20], R2 ;  /* 0x00002002ff0075a7 */ /* 0x0042a60008001108 */
[----:B------:R-:W-:Y:S05]  /*1d70*/  BRA.U !UP0, `(.L_x_32) ;  /* 0x0000000108e47547 */ /* 0x000fea000b800000 */
[----:B------:R-:W-:Y:S01]  /*1d80*/  UIADD3 UR31, UPT, UPT, UR29, UR30, URZ ;  /* 0x0000001e1d1f7290 */ /* 0x000fe2000fffe0ff */
[----:B------:R-:W-:-:S11]  /*1d90*/  UMOV UR44, UR23 ;  /* 0x00000017002c7c82 */ /* 0x000fd60008000000 */
.L_x_38:
[----:B------:R-:W-:Y:S01]  /*1da0*/  ULEA UR33, UR44, UR6, 0x3 ;  /* 0x000000062c217291 */ /* 0x000fe2000f8e18ff */
[----:B--2---:R-:W-:Y:S01]  /*1db0*/  @P5 MOV R3, 0x10000 ;  /* 0x0001000000035802 */ /* 0x004fe20000000f00 */
[----:B-12---:R-:W-:Y:S10]  /*1dc0*/  @P0 BRA `(.L_x_33) ;  /* 0x00000000000c0947 */ /* 0x006ff40003800000 */
[----:B------:R-:W-:-:S04]  /*1dd0*/  SHF.L.U32 R5, R15, 0x1f, RZ ;  /* 0x0000001f0f057819 */ /* 0x000fc800000006ff */
[----:B------:R-:W2:Y:S02]  /*1de0*/  SYNCS.PHASECHK.TRANS64.TRYWAIT P0, [UR33+0x20], R5 ;  /* 0x00002005ff0075a7 */ /* 0x000ea40008001121 */
[----:B--2---:R-:W-:Y:S05]  /*1df0*/  @!P0 BRA `(.L_x_34) ;  /* 0x0000006c00788947 */ /* 0x004fea0003800000 */
.L_x_33:
[----:B------:R2:W-:Y:S01]  /*1e00*/  @P5 SYNCS.ARRIVE.TRANS64 RZ, [UR33], R3 ;  /* 0x00000003ffff59a7 */ /* 0x0005e20008000021 */
[----:B------:R-:W-:-:S04]  /*1e10*/  ULOP3.LUT UR8, UR22, 0x2, URZ, 0xfc, !UPT ;  /* 0x0000000216087892 */ /* 0x000fc8000f8efcff */
[----:B------:R-:W-:-:S09]  /*1e20*/  UISETP.NE.AND UP0, UPT, UR8, 0x2, UPT ;  /* 0x000000020800788c */ /* 0x000fd2000bf05270 */
[----:B------:R-:W-:Y:S05]  /*1e30*/  BRA.U UP0, `(.L_x_35) ;  /* 0x0000000100047547 */ /* 0x000fea000b800000 */
[----:B------:R-:W-:Y:S05]  /*1e40*/  BPT.TRAP 0x1 ;  /* 0x000000040000795c */ /* 0x000fea0000300000 */
.L_x_35:
[----:B------:R-:W-:Y:S04]  /*1e50*/  BSSY.RECONVERGENT B0, `(.L_x_36) ;  /* 0x0000003000007945 */ /* 0x000fe80003800200 */
[----:B------:R-:W-:Y:S05]  /*1e60*/  @!P4 BRA `(.L_x_37) ;  /* 0x000000000004c947 */ /* 0x000fea0003800000 */
[----:B------:R-:W-:Y:S05]  /*1e70*/  BPT.TRAP 0x1 ;  /* 0x000000040000795c */ /* 0x000fea0000300000 */
.L_x_37:
[----:B------:R-:W-:Y:S05]  /*1e80*/  BSYNC.RECONVERGENT B0 ;  /* 0x0000000000007941 */ /* 0x000fea0003800200 */
.L_x_36:
[----:B------:R-:W-:Y:S02]  /*1e90*/  UIADD3 UR23, UPT, UPT, UR44, 0x1, URZ ;  /* 0x000000012c177890 */ /* 0x000fe4000fffe0ff */
[----:B------:R-:W-:Y:S02]  /*1ea0*/  UIADD3 UR42, UP1, UPT, UR14, 0x80, URZ ;  /* 0x000000800e2a7890 */ /* 0x000fe4000ff3e0ff */
[----:B------:R-:W-:Y:S02]  /*1eb0*/  UISETP.NE.AND UP0, UPT, UR23, 0x4, UPT ;  /* 0x000000041700788c */ /* 0x000fe4000bf05270 */
[----:B------:R-:W-:Y:S02]  /*1ec0*/  USHF.L.U32 UR34, UR30, 0x7, URZ ;  /* 0x000000071e227899 */ /* 0x000fe400080006ff */
        /* <DEDUP_REMOVED lines=8> */
[----:B------:R-:W-:Y:S02]  /*1f50*/  UIADD3 UR26, UPT, UPT, UR34, 0x40, URZ ;  /* 0x00000040221a7890 */ /* 0x000fe4000fffe0ff */
[----:B------:R-:W-:Y:S01]  /*1f60*/  UIADD3.X UR41, UPT, UPT, URZ, UR15, URZ, UP0, !UPT ;  /* 0x0000000fff297290 */ /* 0x000fe200087fe4ff */
[----:B------:R4:W1:Y:S01]  /*1f70*/  SYNCS.PHASECHK.TRANS64.TRYWAIT P0, [UR8+0x20], R2 ;  /* 0x00002002ff0075a7 */ /* 0x0008620008001108 */
[----:B------:R-:W-:Y:S01]  /*1f80*/  ULEA UR8, UR44, UR6, 0xe ;  /* 0x000000062c087291 */ /* 0x000fe2000f8e70ff */
[----:B------:R-:W-:Y:S01]  /*1f90*/  UMOV UR38, 0x0 ;  /* 0x0000000000267882 */ /* 0x000fe20000000000 */
[----:B------:R-:W-:-:S02]  /*1fa0*/  UMOV UR39, 0x10000000 ;  /* 0x1000000000277882 */ /* 0x000fc40000000000 */
        /* <DEDUP_REMOVED lines=9> */
[----:B------:R-:W-:Y:S01]  /*2040*/  UMOV UR18, UR34 ;  /* 0x0000002200127c82 */ /* 0x000fe20008000000 */
[----:B------:R4:W-:Y:S01]  /*2050*/  UTMALDG.3D.2CTA [UR32], [UR42], desc[UR38] ;  /* 0x000026202a0075b4 */ /* 0x0009e20008211000 */
[----:B------:R-:W-:Y:S01]  /*2060*/  UMOV UR11, UR19 ;  /* 0x00000013000b7c82 */ /* 0x000fe20008000000 */
[----:B------:R-:W-:Y:S01]  /*2070*/  UMOV UR12, UR36 ;  /* 0x00000024000c7c82 */ /* 0x000fe20008000000 */
[----:B------:R-:W-:Y:S01]  /*2080*/  UMOV UR9, UR33 ;  /* 0x0000002100097c82 */ /* 0x000fe20008000000 */
[----:B------:R-:W-:Y:S01]  /*2090*/  UMOV UR10, UR26 ;  /* 0x0000001a000a7c82 */ /* 0x000fe20008000000 */
[----:B------:R-:W-:Y:S01]  /*20a0*/  UIADD3 UR30, UPT, UPT, UR30, 0x1, URZ ;  /* 0x000000011e1e7890 */ /* 0x000fe2000fffe0ff */
[----:B------:R-:W-:Y:S01]  /*20b0*/  UMOV UR44, UR23 ;  /* 0x00000017002c7c82 */ /* 0x000fe20008000000 */
[----:B------:R4:W-:Y:S02]  /*20c0*/  UTMALDG.3D.2CTA [UR24], [UR42], desc[UR38] ;  /* 0x000026182a0075b4 */ /* 0x0009e40008211000 */
[----:B------:R-:W-:Y:S01]  /*20d0*/  UISETP.NE.AND UP0, UPT, UR30, UR31, UPT ;  /* 0x0000001f1e00728c */ /* 0x000fe2000bf05270 */
[----:B------:R4:W-:Y:S01]  /*20e0*/  UTMALDG.3D.2CTA [UR16], [UR40], desc[UR38] ;  /* 0x00002610280075b4 */ /* 0x0009e20008211000 */
[----:B------:R4:W-:Y:S07]  /*20f0*/  UTMALDG.3D.2CTA [UR8], [UR40], desc[UR38] ;  /* 0x00002608280075b4 */ /* 0x0009ee0008211000 */
[----:B----4-:R-:W-:Y:S05]  /*2100*/  BRA.U UP0, `(.L_x_38) ;  /* 0xfffffffd00247547 */ /* 0x010fea000b83ffff */
.L_x_32:
[----:B-1----:R-:W-:Y:S01]  /*2110*/  LEA R2, R14, UR6, 0x3 ;  /* 0x000000060e027c11 */ /* 0x002fe2000f8e18ff */
[----:B------:R-:W-:Y:S01]  /*2120*/  NOP ;  /* 0x0000000000007918 */ /* 0x000fe20000000000 */
[----:B--2---:R-:W-:Y:S02]  /*2130*/  SHF.L.U32 R3, R12, 0x1f, RZ ;  /* 0x0000001f0c037819 */ /* 0x004fe400000006ff */
[----:B------:R-:W-:Y:S02]  /*2140*/  LEA R4, R14, UR6, 0x4 ;  /* 0x000000060e047c11 */ /* 0x000fe4000f8e20ff */
[----:B------:R-:W1:Y:S02]  /*2150*/  SYNCS.PHASECHK.TRANS64.TRYWAIT P0, [R2+URZ+0x90], R3 ;  /* 0x00009003020075a7 */ /* 0x000e6400080011ff */
[----:B-1----:R-:W-:Y:S05]  /*2160*/  @!P0 BRA `(.L_x_39) ;  /* 0x0000006800b48947 */ /* 0x002fea0003800000 */
.L_x_152:
[----:B------:R-:W2:Y:S01]  /*2170*/  LDS.128 R4, [R4+0x120] ;  /* 0x0001200004047984 */ /* 0x000ea20000000c00 */
[----:B------:R-:W-:Y:S01]  /*2180*/  ISETP.GE.AND P0, PT, R26, 0x1, PT ;  /* 0x000000011a00780c */ /* 0x000fe20003f06270 */
[----:B-1----:R-:W-:Y:S01]  /*2190*/  VIADD R2, R2, 0xa0 ;  /* 0x000000a002027836 */ /* 0x002fe20000000000 */
[----:B------:R-:W-:Y:S01]  /*21a0*/  @!PT LDS RZ, [RZ] ;  /* 0x00000000fffff984 */ /* 0x000fe20000000800 */
[----:B------:R-:W-:Y:S01]  /*21b0*/  @!PT LDS RZ, [RZ] ;  /* 0x00000000fffff984 */ /* 0x000fe20000000800 */
[----:B------:R-:W-:Y:S01]  /*21c0*/  @!PT LDS RZ, [RZ] ;  /* 0x00000000fffff984 */ /* 0x000fe20000000800 */
[----:B------:R-:W-:Y:S01]  /*21d0*/  @!PT LDS RZ, [RZ] ;  /* 0x00000000fffff984 */ /* 0x000fe20000000800 */
[----:B------:R1:W-:Y:S06]  /*21e0*/  MEMBAR.ALL.CTA ;  /* 0x0000000000007992 */ /* 0x0003ec0000008000 */
[----:B-1----:R-:W1:Y:S01]  /*21f0*/  FENCE.VIEW.ASYNC.S ;  /* 0x00000000000073c6 */ /* 0x002e620000000000 */
[----:B------:R-:W-:-:S04]  /*2200*/  PRMT R2, RZ, 0x654, R2 ;  /* 0x00000654ff027816 */ /* 0x000fc80000000002 */
[----:B-1----:R1:W-:Y:S01]  /*2210*/  SYNCS.ARRIVE.TRANS64.RED.A1T0 RZ, [R2+URZ], RZ ;  /* 0x000000ff02ff79a7 */ /* 0x0023e200081004ff */
[----:B--2---:R-:W-:-:S13]  /*2220*/  LOP3.LUT P2, RZ, R6, 0x1, RZ, 0xc0, !PT ;  /* 0x0000000106ff7812 */ /* 0x004fda000784c0ff */
[----:B------:R-:W-:Y:S01]  /*2230*/  @P2 SHF.R.U32.HI R3, RZ, 0x10, R5 ;  /* 0x00000010ff032819 */ /* 0x000fe20000011605 */
[----:B------:R-:W-:Y:S01]  /*2240*/  VOTEU.ANY UP0, P2 ;  /* 0x0000000000ff7886 */ /* 0x000fe20001000100 */
[----:B------:R-:W-:Y:S02]  /*2250*/  @P2 MOV R13, R4 ;  /* 0x00000004000d2202 */ /* 0x000fe40000000f00 */
[----:B------:R-:W-:Y:S02]  /*2260*/  @P2 R2UR.BROADCAST UR8, R3 ;  /* 0x00000000030822ca */ /* 0x000fe400008e0000 */
[----:B------:R-:W-:-:S11]  /*2270*/  @P2 LOP3.LUT R11, R5, 0xffff, RZ, 0xc0, !PT ;  /* 0x0000ffff050b2812 */ /* 0x000fd600078ec0ff */
[----:B------:R-:W-:Y:S01]  /*2280*/  @UP0 UMOV UR36, UR8 ;  /* 0x0000000800240c82 */ /* 0x000fe20008000000 */
[----:B-1----:R-:W-:Y:S05]  /*2290*/  @!P0 BRA `(.L_x_40) ;  /* 0x0000000000b88947 */ /* 0x002fea0003800000 */
[----:B------:R-:W3:Y:S01]  /*22a0*/  LDC.64 R4, c[0x0][0xb18] ;  /* 0x0002c600ff047b82 */ /* 0x000ee20000000a00 */
[----:B------:R-:W-:-:S07]  /*22b0*/  ISETP.NE.AND P3, PT, R26, 0x1, PT ;  /* 0x000000011a00780c */ /* 0x000fce0003f65270 */
[----:B------:R-:W1:Y:S08]  /*22c0*/  LDC.64 R6, c[0x0][0xb10] ;  /* 0x0002c400ff067b82 */ /* 0x000e700000000a00 */
[----:B------:R-:W2:Y:S08]  /*22d0*/  LDC R17, c[0x0][0xb20] ;  /* 0x0002c800ff117b82 */ /* 0x000eb00000000800 */
[----:B------:R-:W4:Y:S01]  /*22e0*/  LDC R18, c[0x0][0xb0c] ;  /* 0x0002c300ff127b82 */ /* 0x000f220000000800 */
[----:B---3--:R-:W-:Y:S01]  /*22f0*/  IMAD.HI.U32 R22, R0, R5, RZ ;  /* 0x0000000500167227 */ /* 0x008fe200078e00ff */
[----:B------:R-:W-:-:S06]  /*2300*/  ISETP.NE.AND P0, PT, R4, 0x1, PT ;  /* 0x000000010400780c */ /* 0x000fcc0003f05270 */
[----:B------:R-:W3:Y:S01]  /*2310*/  LDC.64 R2, c[0x0][0xb28] ;  /* 0x0002ca00ff027b82 */ /* 0x000ee20000000a00 */
[----:B-1----:R-:W-:-:S04]  /*2320*/  IMAD.HI.U32 R20, R9, R6, RZ ;  /* 0x0000000609147227 */ /* 0x002fc800078e00ff */
[----:B------:R-:W-:Y:S01]  /*2330*/  IMAD.HI.U32 R24, R13, R6, RZ ;  /* 0x000000060d187227 */ /* 0x000fe200078e00ff */
[----:B------:R-:W-:Y:S02]  /*2340*/  SHF.R.U32.HI R20, RZ, R7, R20 ;  /* 0x00000007ff147219 */ /* 0x000fe40000011614 */
[----:B--2---:R-:W-:Y:S01]  /*2350*/  SHF.R.U32.HI R19, RZ, R17, R22 ;  /* 0x00000011ff137219 */ /* 0x004fe20000011616 */
[----:B------:R-:W-:Y:S01]  /*2360*/  IMAD.HI.U32 R22, R11, R5, RZ ;  /* 0x000000050b167227 */ /* 0x000fe200078e00ff */
[----:B------:R-:W-:Y:S02]  /*2370*/  SHF.R.U32.HI R24, RZ, R7, R24 ;  /* 0x00000007ff187219 */ /* 0x000fe40000011618 */
[----:B------:R-:W-:Y:S02]  /*2380*/  SEL R19, R0, R19, !P0 ;  /* 0x0000001300137207 */ /* 0x000fe40004000000 */
[----:B------:R-:W-:Y:S02]  /*2390*/  SHF.R.U32.HI R22, RZ, R17, R22 ;  /* 0x00000011ff167219 */ /* 0x000fe40000011616 */
[----:B----4-:R-:W-:-:S02]  /*23a0*/  ISETP.NE.AND P1, PT, R18, 0x1, PT ;  /* 0x000000011200780c */ /* 0x010fc40003f25270 */
[----:B------:R-:W-:Y:S02]  /*23b0*/  SEL R5, R11, R22, !P0 ;  /* 0x000000160b057207 */ /* 0x000fe40004000000 */
[----:B------:R-:W-:Y:S02]  /*23c0*/  SEL R21, R9, R20, !P1 ;  /* 0x0000001409157207 */ /* 0x000fe40004800000 */
[----:B------:R-:W-:Y:S01]  /*23d0*/  SEL R7, R13, R24, !P1 ;  /* 0x000000180d077207 */ /* 0x000fe20004800000 */
[----:B---3--:R-:W-:Y:S01]  /*23e0*/  IMAD.HI.U32 R20, R19, R2, RZ ;  /* 0x0000000213147227 */ /* 0x008fe200078e00ff */
[----:B------:R-:W-:-:S03]  /*23f0*/  IADD3 R17, PT, PT, -R5, RZ, RZ ;  /* 0x000000ff05117210 */ /* 0x000fc60007ffe1ff */
        /* <DEDUP_REMOVED lines=11> */
[----:B------:R-:W-:-:S04]  /*24b0*/  @!P0 IMAD.HI.U32 R20, R7, R2, RZ ;  /* 0x0000000207148227 */ /* 0x000fc800078e00ff */
[----:B------:R-:W-:Y:S01]  /*24c0*/  IMAD.MOV R2, RZ, RZ, -R6 ;  /* 0x000000ffff027224 */ /* 0x000fe200078e0a06 */
[----:B------:R-:W-:-:S03]  /*24d0*/  @!P0 SHF.R.U32.HI R20, RZ, R3, R20 ;  /* 0x00000003ff148219 */ /* 0x000fc60000011614 */
[----:B------:R-:W-:Y:S01]  /*24e0*/  IMAD R2, R26, R2, R5 ;  /* 0x000000021a027224 */ /* 0x000fe200078e0205 */
        /* <DEDUP_REMOVED lines=9> */
.L_x_40:
[----:B------:R-:W1:Y:S02]  /*2580*/  LDCU UR8, c[0x0][0xb30] ;  /* 0x00016600ff0877ac */ /* 0x000e640008000800 */
[----:B-1----:R-:W-:-:S09]  /*2590*/  UISETP.NE.AND UP0, UPT, UR8, 0x1, UPT ;  /* 0x000000010800788c */ /* 0x002fd2000bf05270 */
[----:B------:R-:W-:Y:S05]  /*25a0*/  BRA.U UP0, `(.L_x_41) ;  /* 0x0000000100407547 */ /* 0x000fea000b800000 */
[----:B------:R-:W1:Y:S08]  /*25b0*/  LDC.64 R4, c[0x0][0xb10] ;  /* 0x0002c400ff047b82 */ /* 0x000e700000000a00 */
[----:B------:R-:W2:Y:S08]  /*25c0*/  LDC.64 R2, c[0x0][0xb18] ;  /* 0x0002c600ff027b82 */ /* 0x000eb00000000a00 */
[----:B------:R-:W4:Y:S08]  /*25d0*/  LDC R6, c[0x0][0xb20] ;  /* 0x0002c800ff067b82 */ /* 0x000f300000000800 */
[----:B------:R-:W3:Y:S01]  /*25e0*/  LDC R18, c[0x0][0xb0c] ;  /* 0x0002c300ff127b82 */ /* 0x000ee20000000800 */
[----:B-1----:R-:W-:-:S05]  /*25f0*/  IMAD.HI.U32 R4, R13, R4, RZ ;  /* 0x000000040d047227 */ /* 0x002fca00078e00ff */
[----:B------:R-:W-:Y:S01]  /*2600*/  SHF.R.U32.HI R4, RZ, R5, R4 ;  /* 0x00000005ff047219 */ /* 0x000fe20000011604 */
[----:B--2---:R-:W-:Y:S01]  /*2610*/  IMAD.HI.U32 R3, R11, R3, RZ ;  /* 0x000000030b037227 */ /* 0x004fe200078e00ff */
[----:B------:R-:W-:-:S04]  /*2620*/  ISETP.NE.AND P0, PT, R2, 0x1, PT ;  /* 0x000000010200780c */ /* 0x000fc80003f05270 */
[----:B----4-:R-:W-:-:S04]  /*2630*/  SHF.R.U32.HI R6, RZ, R6, R3 ;  /* 0x00000006ff067219 */ /* 0x010fc80000011603 */
[----:B------:R-:W-:Y:S02]  /*2640*/  SEL R3, R11, R6, !P0 ;  /* 0x000000060b037207 */ /* 0x000fe40004000000 */
[----:B---3--:R-:W-:-:S04]  /*2650*/  ISETP.NE.AND P1, PT, R18, 0x1, PT ;  /* 0x000000011200780c */ /* 0x008fc80003f25270 */
[----:B------:R-:W-:-:S05]  /*2660*/  SEL R4, R13, R4, !P1 ;  /* 0x000000040d047207 */ /* 0x000fca0004800000 */
[----:B------:R-:W-:Y:S02]  /*2670*/  IMAD.IADD R5, R3, 0x1, -R4 ;  /* 0x0000000103057824 */ /* 0x000fe400078e0a04 */
[----:B------:R-:W-:Y:S02]  /*2680*/  IMAD.IADD R3, R4, 0x1, -R3 ;  /* 0x0000000104037824 */ /* 0x000fe400078e0a03 */
[----:B------:R-:W-:Y:S02]  /*2690*/  IMAD R13, R5, R18, R13 ;  /* 0x00000012050d7224 */ /* 0x000fe400078e020d */
[----:B------:R-:W-:-:S07]  /*26a0*/  IMAD R11, R3, R2, R11 ;  /* 0x00000002030b7224 */ /* 0x000fce00078e020b */
.L_x_41:
[----:B------:R-:W-:Y:S01]  /*26b0*/  VIADD R14, R14, 0x1 ;  /* 0x000000010e0e7836 */ /* 0x000fe20000000000 */
[----:B------:R-:W-:Y:S01]  /*26c0*/  PLOP3.LUT P1, PT, PT, PT, PT, 0x80, 0x8 ;  /* 0x000000000008781c */ /* 0x000fe20003f2f070 */
[----:B------:R-:W-:Y:S02]  /*26d0*/  IMAD.IADD R21, R13, 0x1, R60 ;  /* 0x000000010d157824 */ /* 0x000fe400078e023c */
[----:B------:R-:W-:Y:S01]  /*26e0*/  IMAD.IADD R20, R11, 0x1, R58 ;  /* 0x000000010b147824 */ /* 0x000fe200078e023a */
[----:B------:R-:W-:-:S04]  /*26f0*/  ISETP.NE.AND P0, PT, R14, 0x2, PT ;  /* 0x000000020e00780c */ /* 0x000fc80003f05270 */
[----:B------:R-:W-:Y:S02]  /*2700*/  SEL R3, RZ, 0x1, P0 ;  /* 0x00000001ff037807 */ /* 0x000fe40000000000 */
[----:B------:R-:W-:Y:S02]  /*2710*/  SEL R14, R14, RZ, P0 ;  /* 0x000000ff0e0e7207 */ /* 0x000fe40000000000 */
[----:B------:R-:W-:Y:S01]  /*2720*/  LOP3.LUT R12, R12, R3, RZ, 0x3c, !PT ;  /* 0x000000030c0c7212 */ /* 0x000fe200078e3cff */
[----:B------:R-:W-:Y:S06]  /*2730*/  @P2 BRA `(.L_x_42) ;  /* 0xfffffff0000c2947 */ /* 0x000fec000383ffff */
[----:B------:R-:W-:Y:S01]  /*2740*/  UIADD3 UR6, UPT, UPT, UR6, 0x20, URZ ;  /* 0x0000002006067890 */ /* 0x000fe2000fffe0ff */
[----:B------:R-:W-:-:S03]  /*2750*/  SHF.L.U32 R3, R15, 0x1f, RZ ;  /* 0x0000001f0f037819 */ /* 0x000fc600000006ff */
[----:B------:R-:W-:-:S09]  /*2760*/  ULEA UR4, UR23, UR6, 0x3 ;  /* 0x0000000617047291 */ /* 0x000fd2000f8e18ff */
[----:B------:R-:W1:Y:S02]  /*2770*/  SYNCS.PHASECHK.TRANS64.TRYWAIT P0, [UR4], R3 ;  /* 0x00000003ff0075a7 */ /* 0x000e640008001104 */
[----:B-1----:R-:W-:Y:S05]  /*2780*/  @!P0 BRA `(.L_x_43) ;  /* 0x0000006400408947 */ /* 0x002fea0003800000 */
.L_x_154:
[----:B------:R-:W-:-:S04]  /*2790*/  UIADD3 UR5, UPT, UPT, UR23, 0x1, URZ ;  /* 0x0000000117057890 */ /* 0x000fc8000fffe0ff */
[----:B------:R-:W-:-:S04]  /*27a0*/  UISETP.NE.AND UP0, UPT, UR5, 0x4, UPT ;  /* 0x000000040500788c */ /* 0x000fc8000bf05270 */
[----:B------:R-:W-:Y:S02]  /*27b0*/  USEL UR7, URZ, 0x1, UP0 ;  /* 0x00000001ff077887 */ /* 0x000fe40008000000 */
[----:B------:R-:W-:-:S04]  /*27c0*/  USEL UR5, UR5, URZ, UP0 ;  /* 0x000000ff05057287 */ /* 0x000fc80008000000 */
[----:B------:R-:W-:Y:S01]  /*27d0*/  ULEA UR4, UR5, UR6, 0x3 ;  /* 0x0000000605047291 */ /* 0x000fe2000f8e18ff */
[----:B------:R-:W-:-:S04]  /*27e0*/  LOP3.LUT R2, R15, UR7, RZ, 0x3c, !PT ;  /* 0x000000070f027c12 */ /* 0x000fc8000f8e3cff */
[----:B-1----:R-:W-:-:S04]  /*27f0*/  SHF.L.U32 R3, R2, 0x1f, RZ ;  /* 0x0000001f02037819 */ /* 0x002fc800000006ff */
[----:B------:R-:W1:Y:S02]  /*2800*/  SYNCS.PHASECHK.TRANS64.TRYWAIT P0, [UR4], R3 ;  /* 0x00000003ff0075a7 */ /* 0x000e640008001104 */
[----:B-1----:R-:W-:Y:S05]  /*2810*/  @!P0 BRA `(.L_x_44) ;  /* 0x0000006400348947 */ /* 0x002fea0003800000 */
.L_x_156:
        /* <DEDUP_REMOVED lines=9> */
.L_x_158:
[----:B------:R-:W-:-:S04]  /*28b0*/  UIADD3 UR5, UPT, UPT, UR5, 0x1, URZ ;  /* 0x0000000105057890 */ /* 0x000fc8000fffe0ff */
[----:B------:R-:W-:-:S04]  /*28c0*/  UISETP.NE.AND UP0, UPT, UR5, 0x4, UPT ;  /* 0x000000040500788c */ /* 0x000fc8000bf05270 */
[----:B------:R-:W-:Y:S02]  /*28d0*/  USEL UR4, URZ, 0x1, UP0 ;  /* 0x00000001ff047887 */ /* 0x000fe40008000000 */
[----:B------:R-:W-:-:S04]  /*28e0*/  USEL UR5, UR5, URZ, UP0 ;  /* 0x000000ff05057287 */ /* 0x000fc80008000000 */
[----:B------:R-:W-:Y:S01]  /*28f0*/  ULEA UR5, UR5, UR6, 0x3 ;  /* 0x0000000605057291 */ /* 0x000fe2000f8e18ff */
[----:B-1----:R-:W-:-:S04]  /*2900*/  LOP3.LUT R3, R2, UR4, RZ, 0x3c, !PT ;  /* 0x0000000402037c12 */ /* 0x002fc8000f8e3cff */
[----:B------:R-:W-:Y:S01]  /*2910*/  SHF.L.U32 R3, R3, 0x1f, RZ ;  /* 0x0000001f03037819 */ /* 0x000fe200000006ff */
[----:B---3--:R-:W-:-:S07]  /*2920*/  IMAD.U32 R0, RZ, RZ, UR5 ;  /* 0x00000005ff007e24 */ /* 0x008fce000f8e00ff */
.L_x_46:
[----:B-1----:R1:W2:Y:S02]  /*2930*/  SYNCS.PHASECHK.TRANS64.TRYWAIT P0, [R0+URZ], R3 ;  /* 0x00000003000075a7 */ /* 0x0022a400080011ff */
[----:B--2---:R-:W-:Y:S05]  /*2940*/  @!P0 NANOSLEEP.SYNCS 0x989680 ;  /* 0x009896800000895d */ /* 0x004fea0003900000 */
[----:B------:R-:W2:Y:S02]  /*2950*/  @!P0 SYNCS.PHASECHK.TRANS64 P0, [R0+URZ], R3 ;  /* 0x00000003000085a7 */ /* 0x000ea400080010ff */
[----:B--2---:R-:W-:Y:S05]  /*2960*/  @P0 EXIT ;  /* 0x000000000000094d */ /* 0x004fea0003800000 */
[----:B------:R-:W-:Y:S05]  /*2970*/  BRA `(.L_x_46) ;  /* 0xfffffffc00ec7947 */ /* 0x000fea000383ffff */
.L_x_22:
[----:B------:R-:W-:-:S04]  /*2980*/  UISETP.NE.AND UP1, UPT, UR37, URZ, UPT ;  /* 0x000000ff2500728c */ /* 0x000fc8000bf25270 */
[----:B------:R-:W-:-:S09]  /*2990*/  UISETP.NE.OR UP1, UPT, UR10, 0x1, UP1 ;  /* 0x000000010a00788c */ /* 0x000fd20008f25670 */
[----:B------:R-:W-:Y:S05]  /*29a0*/  BRA.U UP1, `(.L_x_47) ;  /* 0x00000005014c7547 */ /* 0x000fea000b800000 */
[----:B------:R-:W-:Y:S01]  /*29b0*/  HFMA2 R11, -RZ, RZ, 0, 0 ;  /* 0x00000000ff0b7431 */ /* 0x000fe200000001ff */
[----:B------:R-:W-:Y:S01]  /*29c0*/  ISETP.GE.U32.AND P2, PT, R10, 0x2, PT ;  /* 0x000000020a00780c */ /* 0x000fe20003f46070 */
[----:B------:R-:W-:Y:S01]  /*29d0*/  IMAD.MOV.U32 R12, RZ, RZ, 0x1 ;  /* 0x00000001ff0c7424 */ /* 0x000fe200078e00ff */
[----:B------:R-:W-:Y:S01]  /*29e0*/  CS2R R8, SRZ ;  /* 0x0000000000087805 */ /* 0x000fe2000001ff00 */
[----:B------:R-:W-:Y:S01]  /*29f0*/  IMAD.MOV.U32 R3, RZ, RZ, RZ ;  /* 0x000000ffff037224 */ /* 0x000fe200078e00ff */
[----:B------:R-:W-:Y:S01]  /*2a00*/  UMOV UR4, 0x400 ;  /* 0x0000040000047882 */ /* 0x000fe20000000000 */
[----:B------:R-:W-:Y:S01]  /*2a10*/  UMOV UR6, URZ ;  /* 0x000000ff00067c82 */ /* 0x000fe20008000000 */
[----:B------:R-:W-:-:S12]  /*2a20*/  ULEA UR37, UR37, UR4, 0x18 ;  /* 0x0000000425257291 */ /* 0x000fd8000f8ec0ff */
.L_x_51:
[----:B------:R-:W-:Y:S02]  /*2a30*/  LEA R0, R3, UR37, 0x3 ;  /* 0x0000002503007c11 */ /* 0x000fe4000f8e18ff */
[----:B------:R-:W-:-:S03]  /*2a40*/  SHF.L.U32 R5, R8, 0x1f, RZ ;  /* 0x0000001f08057819 */ /* 0x000fc600000006ff */
[----:B------:R-:W-:Y:S01]  /*2a50*/  VIADD R4, R0, 0x100 ;  /* 0x0000010000047836 */ /* 0x000fe20000000000 */
[----:B------:R-:W1:Y:S02]  /*2a60*/  SYNCS.PHASECHK.TRANS64.TRYWAIT P0, [R0+URZ+0xf0], R5 ;  /* 0x0000f005000075a7 */ /* 0x000e6400080011ff */
[----:B-1----:R-:W-:Y:S05]  /*2a70*/  @!P0 BRA `(.L_x_48) ;  /* 0x0000006000cc8947 */ /* 0x002fea0003800000 */
.L_x_159:
[----:B------:R-:W-:Y:S01]  /*2a80*/  ULEA UR5, UR6, UR37, 0x3 ;  /* 0x0000002506057291 */ /* 0x000fe2000f8e18ff */
[----:B------:R-:W-:Y:S01]  /*2a90*/  PRMT R4, RZ, 0x654, R4 ;  /* 0x00000654ff047816 */ /* 0x000fe20000000004 */
[----:B-1----:R-:W-:Y:S01]  /*2aa0*/  @!P2 IMAD.MOV.U32 R5, RZ, RZ, 0x10 ;  /* 0x00000010ff05a424 */ /* 0x002fe200078e00ff */
[----:B------:R-:W-:Y:S01]  /*2ab0*/  SHF.L.U32 R7, R12, 0x1f, RZ ;  /* 0x0000001f0c077819 */ /* 0x000fe200000006ff */
[----:B------:R-:W-:Y:S01]  /*2ac0*/  UIADD3 UR4, UPT, UPT, UR5, 0x90, URZ ;  /* 0x0000009005047890 */ /* 0x000fe2000fffe0ff */
[----:B------:R1:W-:Y:S05]  /*2ad0*/  SYNCS.ARRIVE.TRANS64.RED.A1T0 RZ, [R4+URZ], RZ ;  /* 0x000000ff04ff79a7 */ /* 0x0003ea00081004ff */
[----:B------:R-:W-:Y:S01]  /*2ae0*/  IMAD.U32 R13, RZ, RZ, UR4 ;  /* 0x00000004ff0d7e24 */ /* 0x000fe2000f8e00ff */
[----:B------:R-:W2:Y:S04]  /*2af0*/  SYNCS.PHASECHK.TRANS64.TRYWAIT P0, [UR5+0xa0], R7 ;  /* 0x0000a007ff0075a7 */ /* 0x000ea80008001105 */
[----:B------:R-:W-:Y:S01]  /*2b00*/  PRMT R13, R10, 0x654, R13 ;  /* 0x000006540a0d7816 */ /* 0x000fe2000000000d */
[----:B-12---:R-:W-:Y:S06]  /*2b10*/  @!P0 BRA `(.L_x_49) ;  /* 0x0000006000b88947 */ /* 0x006fec0003800000 */
.L_x_161:
[----:B------:R-:W-:Y:S01]  /*2b20*/  ULEA UR4, UR6, UR37, 0x4 ;  /* 0x0000002506047291 */ /* 0x000fe2000f8e20ff */
[----:B------:R-:W-:Y:S01]  /*2b30*/  SEL R2, R13, R2, !P2 ;  /* 0x000000020d027207 */ /* 0x000fe20005000000 */
[----:B------:R-:W-:Y:S01]  /*2b40*/  UIADD3 UR5, UPT, UPT, UR5, 0x90, URZ ;  /* 0x0000009005057890 */ /* 0x000fe2000fffe0ff */
[----:B-1----:R-:W-:Y:S01]  /*2b50*/  LEA R0, R11, UR37, 0x3 ;  /* 0x000000250b007c11 */ /* 0x002fe2000f8e18ff */
[----:B------:R-:W-:Y:S01]  /*2b60*/  UIADD3 UR4, UPT, UPT, UR4, 0x120, URZ ;  /* 0x0000012004047890 */ /* 0x000fe2000fffe0ff */
[----:B------:R1:W-:Y:S01]  /*2b70*/  @!P2 SYNCS.ARRIVE.TRANS64.RED RZ, [R2+URZ], R5 ;  /* 0x0000000502ffa9a7 */ /* 0x0003e200080004ff */
[----:B------:R-:W-:Y:S01]  /*2b80*/  UIADD3 UR6, UPT, UPT, UR6, 0x1, URZ ;  /* 0x0000000106067890 */ /* 0x000fe2000fffe0ff */
[----:B------:R-:W-:-:S03]  /*2b90*/  VIADD R3, R3, 0x1 ;  /* 0x0000000103037836 */ /* 0x000fc60000000000 */
[----:B------:R-:W-:Y:S02]  /*2ba0*/  UISETP.NE.AND UP0, UPT, UR6, 0x2, UPT ;  /* 0x000000020600788c */ /* 0x000fe4000bf05270 */
[----:B------:R-:W-:Y:S01]  /*2bb0*/  ISETP.NE.AND P0, PT, R3, 0x2, PT ;  /* 0x000000020300780c */ /* 0x000fe20003f05270 */
[----:B------:R-:W-:Y:S06]  /*2bc0*/  UGETNEXTWORKID.BROADCAST [UR4], [UR5] ;  /* 0x00000000040073ca */ /* 0x000fec0008000100 */
[----:B------:R-:W-:Y:S02]  /*2bd0*/  USEL UR4, URZ, 0x1, UP0 ;  /* 0x00000001ff047887 */ /* 0x000fe40008000000 */
[----:B------:R-:W-:-:S04]  /*2be0*/  USEL UR6, UR6, URZ, UP0 ;  /* 0x000000ff06067287 */ /* 0x000fc80008000000 */
[----:B------:R-:W-:Y:S02]  /*2bf0*/  LOP3.LUT R12, R12, UR4, RZ, 0x3c, !PT ;  /* 0x000000040c0c7c12 */ /* 0x000fe4000f8e3cff */
[----:B-1----:R-:W-:-:S04]  /*2c00*/  SHF.L.U32 R5, R9, 0x1f, RZ ;  /* 0x0000001f09057819 */ /* 0x002fc800000006ff */
[----:B------:R-:W1:Y:S02]  /*2c10*/  SYNCS.PHASECHK.TRANS64.TRYWAIT P1, [R0+URZ+0x90], R5 ;  /* 0x00009005000075a7 */ /* 0x000e6400080211ff */
[----:B-1----:R-:W-:Y:S05]  /*2c20*/  @!P1 BRA `(.L_x_50) ;  /* 0x00000060008c9947 */ /* 0x002fea0003800000 */
.L_x_162:
[----:B------:R-:W-:Y:S01]  /*2c30*/  LEA R4, R11, UR37, 0x4 ;  /* 0x000000250b047c11 */ /* 0x000fe2000f8e20ff */
[----:B-1----:R-:W-:Y:S01]  /*2c40*/  VIADD R0, R0, 0xa0 ;  /* 0x000000a000007836 */ /* 0x002fe20000000000 */
[----:B------:R-:W-:Y:S01]  /*2c50*/  SEL R3, R3, RZ, P0 ;  /* 0x000000ff03037207 */ /* 0x000fe20000000000 */
[----:B------:R-:W-:-:S03]  /*2c60*/  VIADD R11, R11, 0x1 ;  /* 0x000000010b0b7836 */ /* 0x000fc60000000000 */
[----:B------:R-:W1:Y:S01]  /*2c70*/  LDS.128 R4, [R4+0x120] ;  /* 0x0001200004047984 */ /* 0x000e620000000c00 */
[----:B------:R-:W-:Y:S02]  /*2c80*/  PRMT R0, RZ, 0x654, R0 ;  /* 0x00000654ff007816 */ /* 0x000fe40000000000 */
[C---:B------:R-:W-:Y:S01]  /*2c90*/  ISETP.NE.AND P1, PT, R11.reuse, 0x2, PT ;  /* 0x000000020b00780c */ /* 0x040fe20003f25270 */
[----:B------:R-:W-:Y:S01]  /*2ca0*/  @!PT LDS RZ, [RZ] ;  /* 0x00000000fffff984 */ /* 0x000fe20000000800 */
[----:B------:R-:W-:Y:S01]  /*2cb0*/  @!PT LDS RZ, [RZ] ;  /* 0x00000000fffff984 */ /* 0x000fe20000000800 */
[----:B------:R-:W-:Y:S01]  /*2cc0*/  @!PT LDS RZ, [RZ] ;  /* 0x00000000fffff984 */ /* 0x000fe20000000800 */
[----:B------:R-:W-:Y:S01]  /*2cd0*/  @!PT LDS RZ, [RZ] ;  /* 0x00000000fffff984 */ /* 0x000fe20000000800 */
[----:B------:R2:W-:Y:S06]  /*2ce0*/  MEMBAR.ALL.CTA ;  /* 0x0000000000007992 */ /* 0x0005ec0000008000 */
[----:B--2---:R-:W2:Y:S01]  /*2cf0*/  FENCE.VIEW.ASYNC.S ;  /* 0x00000000000073c6 */ /* 0x004ea20000000000 */
[----:B------:R-:W-:Y:S01]  /*2d00*/  SEL R11, R11, RZ, P1 ;  /* 0x000000ff0b0b7207 */ /* 0x000fe20000800000 */
[----:B--2---:R2:W-:Y:S01]  /*2d10*/  SYNCS.ARRIVE.TRANS64.RED.A1T0 RZ, [R0+URZ], RZ ;  /* 0x000000ff00ff79a7 */ /* 0x0045e200081004ff */
[----:B-1----:R-:W-:-:S02]  /*2d20*/  LOP3.LUT P3, RZ, R6, 0x1, RZ, 0xc0, !PT ;  /* 0x0000000106ff7812 */ /* 0x002fc4000786c0ff */
[----:B------:R-:W-:-:S04]  /*2d30*/  SEL R5, RZ, 0x1, P0 ;  /* 0x00000001ff057807 */ /* 0x000fc80000000000 */
[----:B------:R-:W-:Y:S02]  /*2d40*/  LOP3.LUT R8, R8, R5, RZ, 0x3c, !PT ;  /* 0x0000000508087212 */ /* 0x000fe400078e3cff */
[----:B--2---:R-:W-:-:S04]  /*2d50*/  SEL R0, RZ, 0x1, P1 ;  /* 0x00000001ff007807 */ /* 0x004fc80000800000 */
[----:B------:R-:W-:Y:S01]  /*2d60*/  LOP3.LUT R9, R9, R0, RZ, 0x3c, !PT ;  /* 0x0000000009097212 */ /* 0x000fe200078e3cff */
[----:B------:R-:W-:Y:S06]  /*2d70*/  @P3 BRA `(.L_x_51) ;  /* 0xfffffffc002c3947 */ /* 0x000fec000383ffff */
[----:B------:R-:W-:Y:S01]  /*2d80*/  ULEA UR5, UR6, UR37, 0x3 ;  /* 0x0000002506057291 */ /* 0x000fe2000f8e18ff */
[----:B------:R-:W-:-:S08]  /*2d90*/  SHF.L.U32 R3, R12, 0x1f, RZ ;  /* 0x0000001f0c037819 */ /* 0x000fd000000006ff */
[----:B------:R-:W1:Y:S02]  /*2da0*/  SYNCS.PHASECHK.TRANS64 P0, [UR5+0xa0], R3 ;  /* 0x0000a003ff0075a7 */ /* 0x000e640008001005 */
[----:B-1----:R-:W-:Y:S05]  /*2db0*/  @P0 BRA `(.L_x_52) ;  /* 0x0000000000080947 */ /* 0x002fea0003800000 */
[----:B------:R-:W1:Y:S02]  /*2dc0*/  SYNCS.PHASECHK.TRANS64.TRYWAIT P0, [UR5+0xa0], R3 ;  /* 0x0000a003ff0075a7 */ /* 0x000e640008001105 */
[----:B-1----:R-:W-:Y:S05]  /*2dd0*/  @!P0 BRA `(.L_x_53) ;  /* 0x0000006000348947 */ /* 0x002fea0003800000 */
.L_x_52:
[----:B------:R-:W-:-:S04]  /*2de0*/  UIADD3 UR4, UPT, UPT, UR6, 0x1, URZ ;  /* 0x0000000106047890 */ /* 0x000fc8000fffe0ff */
[----:B------:R-:W-:-:S04]  /*2df0*/  UISETP.NE.AND UP0, UPT, UR4, 0x2, UPT ;  /* 0x000000020400788c */ /* 0x000fc8000bf05270 */
[----:B------:R-:W-:Y:S02]  /*2e00*/  USEL UR7, URZ, 0x1, UP0 ;  /* 0x00000001ff077887 */ /* 0x000fe40008000000 */
[----:B------:R-:W-:-:S04]  /*2e10*/  USEL UR4, UR4, URZ, UP0 ;  /* 0x000000ff04047287 */ /* 0x000fc80008000000 */
[----:B------:R-:W-:Y:S01]  /*2e20*/  ULEA UR4, UR4, UR37, 0x3 ;  /* 0x0000002504047291 */ /* 0x000fe2000f8e18ff */
[----:B-1----:R-:W-:-:S04]  /*2e30*/  LOP3.LUT R3, R12, UR7, RZ, 0x3c, !PT ;  /* 0x000000070c037c12 */ /* 0x002fc8000f8e3cff */
[----:B------:R-:W-:-:S04]  /*2e40*/  SHF.L.U32 R0, R3, 0x1f, RZ ;  /* 0x0000001f03007819 */ /* 0x000fc800000006ff */
[----:B------:R-:W1:Y:S02]  /*2e50*/  SYNCS.PHASECHK.TRANS64 P0, [UR4+0xa0], R0 ;  /* 0x0000a000ff0075a7 */ /* 0x000e640008001004 */
[----:B-1----:R-:W-:Y:S05]  /*2e60*/  @P0 EXIT ;  /* 0x000000000000094d */ /* 0x002fea0003800000 */
[----:B------:R-:W-:Y:S02]  /*2e70*/  SHF.L.U32 R3, R3, 0x1f, RZ ;  /* 0x0000001f03037819 */ /* 0x000fe400000006ff */
[----:B------:R-:W-:-:S07]  /*2e80*/  MOV R0, UR4 ;  /* 0x0000000400007c02 */ /* 0x000fce0008000f00 */
.L_x_54:
[----:B-1----:R1:W2:Y:S02]  /*2e90*/  SYNCS.PHASECHK.TRANS64.TRYWAIT P0, [R0+URZ+0xa0], R3 ;  /* 0x0000a003000075a7 */ /* 0x0022a400080011ff */
[----:B--2---:R-:W-:Y:S05]  /*2ea0*/  @!P0 NANOSLEEP.SYNCS 0x989680 ;  /* 0x009896800000895d */ /* 0x004fea0003900000 */
[----:B------:R-:W2:Y:S02]  /*2eb0*/  @!P0 SYNCS.PHASECHK.TRANS64 P0, [R0+URZ+0xa0], R3 ;  /* 0x0000a003000085a7 */ /* 0x000ea400080010ff */
[----:B--2---:R-:W-:Y:S05]  /*2ec0*/  @P0 EXIT ;  /* 0x000000000000094d */ /* 0x004fea0003800000 */
[----:B------:R-:W-:Y:S05]  /*2ed0*/  BRA `(.L_x_54) ;  /* 0xfffffffc00ec7947 */ /* 0x000fea000383ffff */
.L_x_47:
[----:B------:R-:W-:Y:S05]  /*2ee0*/  BRA.U UP4, `(.L_x_55) ;  /* 0x0000001504487547 */ /* 0x000fea000b800000 */
[----:B------:R-:W-:Y:S01]  /*2ef0*/  UMOV UR6, 0x40 ;  /* 0x0000004000067882 */ /* 0x000fe20000000000 */
[----:B------:R-:W-:Y:S01]  /*2f00*/  NOP ;  /* 0x0000000000007918 */ /* 0x000fe20000000000 */
[----:B------:R-:W-:Y:S01]  /*2f10*/  ULEA UR6, UR37, UR6, 0x18 ;  /* 0x0000000625067291 */ /* 0x000fe2000f8ec0ff */
[----:B------:R-:W-:Y:S02]  /*2f20*/  UMOV UR7, 0x400 ;  /* 0x0000040000077882 */ /* 0x000fe40000000000 */
[----:B------:R-:W-:-:S06]  /*2f30*/  ULEA UR37, UR37, UR7, 0x18 ;  /* 0x0000000725257291 */ /* 0x000fcc000f8ec0ff */
[----:B------:R-:W1:Y:S02]  /*2f40*/  LDS.U8 R2, [UR6+0x1c] ;  /* 0x00001c06ff027984 */ /* 0x000e640008000000 */
[----:B-1----:R-:W-:-:S13]  /*2f50*/  ISETP.NE.AND P0, PT, R2, RZ, PT ;  /* 0x000000ff0200720c */ /* 0x002fda0003f05270 */
[----:B------:R-:W-:Y:S05]  /*2f60*/  @P0 BRA `(.L_x_56) ;  /* 0x0000000400080947 */ /* 0x000fea0003800000 */
[----:B------:R-:W-:Y:S02]  /*2f70*/  UISETP.NE.U32.AND UP0, UPT, UR5, 0x1, UPT ;  /* 0x000000010500788c */ /* 0x000fe4000bf05070 */
[----:B------:R-:W-:-:S07]  /*2f80*/  UIADD3 UR8, UPT, UPT, UR6, 0x8, URZ ;  /* 0x0000000806087890 */ /* 0x000fce000fffe0ff */
[----:B------:R-:W-:Y:S05]  /*2f90*/  BRA.U !UP0, `(.L_x_57) ;  /* 0x00000001089c7547 */ /* 0x000fea000b800000 */
[----:B------:R-:W-:Y:S01]  /*2fa0*/  ELECT P0, URZ, PT ;  /* 0x0000000000ff782f */ /* 0x000fe20003800000 */
[----:B------:R-:W-:-:S12]  /*2fb0*/  BSSY B0, `(.L_x_57) ;  /* 0x0000025000007945 */ /* 0x000fd80003800000 */
[----:B------:R-:W-:Y:S05]  /*2fc0*/  @!P0 BRA `(.L_x_58) ;  /* 0x00000000008c8947 */ /* 0x000fea0003800000 */
[----:B------:R-:W-:-:S05]  /*2fd0*/  UMOV UR7, 0x10 ;  /* 0x0000001000077882 */ /* 0x000fca0000000000 */
[----:B------:R-:W-:Y:S04]  /*2fe0*/  DEPBAR.LE SB1, 0x36 ;  /* 0x00009d800000791a */ /* 0x000fe80000000000 */
[----:B------:R-:W1:Y:S02]  /*2ff0*/  UTCATOMSWS.2CTA.FIND_AND_SET.ALIGN UP1, UR7, UR7 ;  /* 0x00000007000775e3 */ /* 0x000e640008220800 */
[----:B-1----:R-:W-:Y:S01]  /*3000*/  MOV R11, UR7 ;  /* 0x00000007000b7c02 */ /* 0x002fe20008000f00 */
[----:B------:R-:W-:Y:S06]  /*3010*/  BRA.U UP1, `(.L_x_59) ;  /* 0x0000000101187547 */ /* 0x000fec000b800000 */
.L_x_60:
[----:B------:R-:W-:Y:S05]  /*3020*/  NANOSLEEP 0x64 ;  /* 0x000000640000795d */ /* 0x000fea0003800000 */
[----:B------:R-:W-:-:S05]  /*3030*/  UMOV UR7, 0x10 ;  /* 0x0000001000077882 */ /* 0x000fca0000000000 */
[----:B------:R-:W-:Y:S04]  /*3040*/  DEPBAR.LE SB1, 0x36 ;  /* 0x00009d800000791a */ /* 0x000fe80000000000 */
[----:B------:R-:W1:Y:S02]  /*3050*/  UTCATOMSWS.2CTA.FIND_AND_SET.ALIGN UP1, UR7, UR7 ;  /* 0x00000007000775e3 */ /* 0x000e640008220800 */
[----:B-1----:R-:W-:Y:S01]  /*3060*/  MOV R11, UR7 ;  /* 0x00000007000b7c02 */ /* 0x002fe20008000f00 */
[----:B------:R-:W-:Y:S05]  /*3070*/  BRA.U !UP1, `(.L_x_60) ;  /* 0xfffffffd09e87547 */ /* 0x000fea000b83ffff */
.L_x_59:
[----:B------:R-:W1:Y:S01]  /*3080*/  LDS R5, [UR6+0x10] ;  /* 0x00001006ff057984 */ /* 0x000e620008000800 */
[----:B------:R-:W-:Y:S01]  /*3090*/  IMAD.U32 R3, RZ, RZ, UR37 ;  /* 0x00000025ff037e24 */ /* 0x000fe2000f8e00ff */
[----:B------:R-:W-:-:S03]  /*30a0*/  MOV R2, UR4 ;  /* 0x0000000400027c02 */ /* 0x000fc60008000f00 */
[----:B------:R-:W-:Y:S01]  /*30b0*/  VIADD R3, R3, 0x140 ;  /* 0x0000014003037836 */ /* 0x000fe20000000000 */
[----:B-1----:R-:W-:-:S04]  /*30c0*/  SHF.L.U32 R5, R5, 0x1f, RZ ;  /* 0x0000001f05057819 */ /* 0x002fc800000006ff */
[----:B------:R-:W1:Y:S02]  /*30d0*/  SYNCS.PHASECHK.TRANS64.TRYWAIT P0, [UR6+0x8], R5 ;  /* 0x00000805ff0075a7 */ /* 0x000e640008001106 */
[----:B-1----:R-:W-:Y:S05]  /*30e0*/  @P0 BRA `(.L_x_61) ;  /* 0x0000000000080947 */ /* 0x002fea0003800000 */
[----:B------:R-:W1:Y:S02]  /*30f0*/  SYNCS.PHASECHK.TRANS64.TRYWAIT P0, [UR6+0x8], R5 ;  /* 0x00000805ff0075a7 */ /* 0x000e640008001106 */
[----:B-1----:R-:W-:Y:S05]  /*3100*/  @!P0 BRA `(.L_x_62) ;  /* 0x0000005c00808947 */ /* 0x002fea0003800000 */
.L_x_61:
[----:B-1----:R-:W-:Y:S01]  /*3110*/  HFMA2 R4, -RZ, RZ, 0, 5.9604644775390625e-08 ;  /* 0x00000001ff047431 */ /* 0x002fe200000001ff */
[----:B------:R-:W-:Y:S01]  /*3120*/  UPRMT UR7, UR4, 0x654, UR8 ;  /* 0x0000065404077896 */ /* 0x000fe20008000008 */
[----:B------:R-:W-:Y:S01]  /*3130*/  IMAD.MOV.U32 R6, RZ, RZ, 0xffff ;  /* 0x0000ffffff067424 */ /* 0x000fe200078e00ff */
[----:B------:R-:W-:Y:S01]  /*3140*/  PRMT R2, R2, 0x654, R3 ;  /* 0x0000065402027816 */ /* 0x000fe20000000003 */
[----:B------:R-:W-:Y:S02]  /*3150*/  IMAD.MOV.U32 R5, RZ, RZ, 0x4 ;  /* 0x00000004ff057424 */ /* 0x000fe400078e00ff */
[----:B------:R-:W-:Y:S01]  /*3160*/  IMAD.SHL.U32 R9, R11, 0x20, RZ ;  /* 0x000000200b097824 */ /* 0x000fe200078e00ff */
[----:B------:R-:W-:Y:S02]  /*3170*/  MOV R3, UR7 ;  /* 0x0000000700037c02 */ /* 0x000fe40008000f00 */
[-C--:B------:R-:W-:Y:S01]  /*3180*/  SHF.L.U32 R7, R6, R11.reuse, RZ ;  /* 0x0000000b06077219 */ /* 0x080fe200000006ff */
[----:B------:R1:W-:Y:S01]  /*3190*/  SYNCS.ARRIVE.TRANS64.RED RZ, [UR7], R5 ;  /* 0x00000005ffff79a7 */ /* 0x0003e20008000407 */
[----:B------:R-:W-:Y:S01]  /*31a0*/  SHF.L.U32 R6, R4, R11, RZ ;  /* 0x0000000b04067219 */ /* 0x000fe200000006ff */
[----:B------:R1:W-:Y:S04]  /*31b0*/  STS [UR37+0x140], R9 ;  /* 0x00014009ff007988 */ /* 0x0003e80008000825 */
[----:B------:R1:W-:Y:S04]  /*31c0*/  STAS [R2.64], R11 ;  /* 0x0000000b02007dbd */ /* 0x0003e8000c0008ff */
[----:B------:R1:W-:Y:S04]  /*31d0*/  ATOMS.OR RZ, [UR6+0x14], R7 ;  /* 0x00001407ffff798c */ /* 0x0003e8000b000006 */
[----:B------:R1:W-:Y:S04]  /*31e0*/  ATOMS.OR RZ, [UR6+0x18], R6 ;  /* 0x00001806ffff798c */ /* 0x0003e8000b000006 */
[----:B------:R1:W-:Y:S02]  /*31f0*/  ATOMS.XOR RZ, [UR6+0x10], R4 ;  /* 0x00001004ffff798c */ /* 0x0003e4000b800006 */
.L_x_58:
[----:B------:R-:W-:Y:S05]  /*3200*/  BSYNC B0 ;  /* 0x0000000000007941 */ /* 0x000fea0003800000 */
.L_x_57:
[----:B------:R-:W-:Y:S05]  /*3210*/  BRA.U UP0, `(.L_x_63) ;  /* 0x00000001006c7547 */ /* 0x000fea000b800000 */
[----:B------:R-:W-:-:S03]  /*3220*/  UMOV UR7, 0xffffffff ;  /* 0xffffffff00077882 */ /* 0x000fc60000000000 */
[----:B------:R-:W-:Y:S05]  /*3230*/  BRA.DIV UR7, `(.L_x_64) ;  /* 0x0000005e074c7947 */ /* 0x000fea000b800000 */
[----:B------:R-:W-:-:S13]  /*3240*/  ELECT P6, URZ, PT ;  /* 0x0000000000ff782f */ /* 0x000fda00038c0000 */
.L_x_166:
[----:B------:R-:W-:Y:S05]  /*3250*/  @!P6 BRA `(.L_x_63) ;  /* 0x00000000005ce947 */ /* 0x000fea0003800000 */
[----:B-1----:R-:W1:Y:S02]  /*3260*/  LDS R3, [UR6+0x10] ;  /* 0x00001006ff037984 */ /* 0x002e640008000800 */
[----:B-1----:R-:W-:-:S04]  /*3270*/  SHF.L.U32 R3, R3, 0x1f, RZ ;  /* 0x0000001f03037819 */ /* 0x002fc800000006ff */
[----:B------:R-:W1:Y:S02]  /*3280*/  SYNCS.PHASECHK.TRANS64.TRYWAIT P0, [UR6+0x8], R3 ;  /* 0x00000803ff0075a7 */ /* 0x000e640008001106 */
[----:B-1----:R-:W-:Y:S05]  /*3290*/  @P0 BRA `(.L_x_65) ;  /* 0x0000000000080947 */ /* 0x002fea0003800000 */
[----:B------:R-:W1:Y:S02]  /*32a0*/  SYNCS.PHASECHK.TRANS64.TRYWAIT P0, [UR6+0x8], R3 ;  /* 0x00000803ff0075a7 */ /* 0x000e640008001106 */
[----:B-1----:R-:W-:Y:S05]  /*32b0*/  @!P0 BRA `(.L_x_66) ;  /* 0x0000005c004c8947 */ /* 0x002fea0003800000 */
.L_x_65:
[----:B------:R-:W2:Y:S01]  /*32c0*/  LDS R5, [UR37+0x140] ;  /* 0x00014025ff057984 */ /* 0x000ea20008000800 */
[----:B-1----:R-:W-:Y:S02]  /*32d0*/  HFMA2 R2, -RZ, RZ, 0, 5.9604644775390625e-08 ;  /* 0x00000001ff027431 */ /* 0x002fe400000001ff */
[----:B------:R-:W-:Y:S01]  /*32e0*/  IMAD.MOV.U32 R3, RZ, RZ, 0xffff ;  /* 0x0000ffffff037424 */ /* 0x000fe200078e00ff */
[----:B------:R-:W-:Y:S01]  /*32f0*/  UPRMT UR7, UR4, 0x654, UR8 ;  /* 0x0000065404077896 */ /* 0x000fe20008000008 */
[----:B--2---:R-:W-:-:S03]  /*3300*/  IMAD.SHL.U32 R4, R5, 0x20, RZ ;  /* 0x0000002005047824 */ /* 0x004fc600078e00ff */
[-C--:B------:R-:W-:Y:S02]  /*3310*/  SHF.L.U32 R3, R3, R5.reuse, RZ ;  /* 0x0000000503037219 */ /* 0x080fe400000006ff */
[----:B------:R-:W-:Y:S01]  /*3320*/  SHF.L.U32 R5, R2, R5, RZ ;  /* 0x0000000502057219 */ /* 0x000fe200000006ff */
[----:B------:R2:W-:Y:S04]  /*3330*/  STS [UR37+0x140], R4 ;  /* 0x00014004ff007988 */ /* 0x0005e80008000825 */
[----:B------:R2:W-:Y:S04]  /*3340*/  ATOMS.OR RZ, [UR6+0x14], R3 ;  /* 0x00001403ffff798c */ /* 0x0005e8000b000006 */
[----:B------:R2:W-:Y:S01]  /*3350*/  ATOMS.OR RZ, [UR6+0x18], R5 ;  /* 0x00001805ffff798c */ /* 0x0005e2000b000006 */
[----:B------:R-:W-:Y:S03]  /*3360*/  SYNCS.ARRIVE.TRANS64.RED.A1T0 RZ, [UR7], RZ ;  /* 0x000000ffffff79a7 */ /* 0x000fe60008100407 */
[----:B------:R2:W-:Y:S01]  /*3370*/  ATOMS.XOR RZ, [UR6+0x10], R2 ;  /* 0x00001002ffff798c */ /* 0x0005e2000b800006 */
[----:B------:R-:W-:Y:S05]  /*3380*/  BRA `(.L_x_63) ;  /* 0x0000000000107947 */ /* 0x000fea0003800000 */
.L_x_56:
[----:B------:R-:W-:-:S05]  /*3390*/  MOV R2, 0xffffffff ;  /* 0xffffffff00027802 */ /* 0x000fca0000000f00 */
[----:B------:R1:W-:Y:S02]  /*33a0*/  STS [UR37+0x140], R2 ;  /* 0x00014002ff007988 */ /* 0x0003e40008000825 */
[----:B-1----:R-:W-:Y:S02]  /*33b0*/  MOV R2, 0x33d0 ;  /* 0x000033d000027802 */ /* 0x002fe40000000f00 */
[----:B-----5:R-:W-:Y:S05]  /*33c0*/  CALL.REL.NOINC `($__internal_1_$__cuda_sm10x_tcgen05_guardrail_trap_phase_invalid_during_alloc) ;  /* 0x0000006400207944 */ /* 0x020fea0003c00000 */
.L_x_63:
[----:B------:R-:W-:Y:S05]  /*33d0*/  WARPSYNC.ALL ;  /* 0x0000000000007948 */ /* 0x000fea0003800000 */
[----:B------:R-:W3:Y:S01]  /*33e0*/  S2UR UR7, SR_CgaCtaId ;  /* 0x00000000000779c3 */ /* 0x000ee20000008800 */
[----:B------:R-:W-:Y:S01]  /*33f0*/  UMOV UR6, 0x400 ;  /* 0x0000040000067882 */ /* 0x000fe20000000000 */
[----:B------:R-:W-:-:S06]  /*3400*/  NOP ;  /* 0x0000000000007918 */ /* 0x000fcc0000000000 */
[----:B------:R-:W-:Y:S06]  /*3410*/  BAR.ARV 0x6, 0xa0 ;  /* 0x0182800000007b1d */ /* 0x000fec0000002000 */
[----:B------:R-:W4:Y:S01]  /*3420*/  LDCU UR8, c[0x0][0x38c] ;  /* 0x00007180ff0877ac */ /* 0x000f220008000800 */
[----:B------:R-:W-:Y:S01]  /*3430*/  LOP3.LUT R0, R0, 0xffff, RZ, 0xc0, !PT ;  /* 0x0000ffff00007812 */ /* 0x000fe200078ec0ff */
[----:B-1----:R-:W-:Y:S01]  /*3440*/  IMAD.MOV.U32 R9, RZ, RZ, 0x1 ;  /* 0x00000001ff097424 */ /* 0x002fe200078e00ff */
[----:B------:R-:W-:Y:S01]  /*3450*/  LOP3.LUT R8, R8, 0xffff, RZ, 0xc0, !PT ;  /* 0x0000ffff08087812 */ /* 0x000fe200078ec0ff */
[----:B------:R-:W-:Y:S01]  /*3460*/  UMOV UR19, URZ ;  /* 0x000000ff00137c82 */ /* 0x000fe20008000000 */
[----:B------:R-:W-:Y:S01]  /*3470*/  R2UR UR10, R0 ;  /* 0x00000000000a72ca */ /* 0x000fe200000e0000 */
[----:B------:R-:W-:Y:S01]  /*3480*/  UMOV UR18, URZ ;  /* 0x000000ff00127c82 */ /* 0x000fe20008000000 */
[----:B------:R-:W-:Y:S01]  /*3490*/  R2UR UR11, R8 ;  /* 0x00000000080b72ca */ /* 0x000fe200000e0000 */
[----:B------:R-:W-:Y:S01]  /*34a0*/  IMAD.MOV.U32 R8, RZ, RZ, RZ ;  /* 0x000000ffff087224 */ /* 0x000fe200078e00ff */
[----:B------:R-:W-:Y:S01]  /*34b0*/  UMOV UR17, URZ ;  /* 0x000000ff00117c82 */ /* 0x000fe20008000000 */
[----:B---3--:R-:W-:-:S02]  /*34c0*/  ULEA UR7, UR7, UR6, 0x18 ;  /* 0x0000000607077291 */ /* 0x008fc4000f8ec0ff */
[----:B------:R-:W-:Y:S02]  /*34d0*/  UISETP.NE.AND UP2, UPT, UR5, URZ, UPT ;  /* 0x000000ff0500728c */ /* 0x000fe4000bf45270 */
[----:B------:R-:W-:Y:S02]  /*34e0*/  UIADD3 UR12, UPT, UPT, UR7, 0x4300, URZ ;  /* 0x00004300070c7890 */ /* 0x000fe4000fffe0ff */
[----:B------:R-:W-:Y:S02]  /*34f0*/  UIADD3 UR13, UPT, UPT, UR7, 0x14300, URZ ;  /* 0x00014300070d7890 */ /* 0x000fe4000fffe0ff */
[----:B----4-:R-:W-:Y:S01]  /*3500*/  UIADD3 UR8, UPT, UPT, UR8, 0x7f, URZ ;  /* 0x0000007f08087890 */ /* 0x010fe2000fffe0ff */
[----:B--2---:R-:W1:Y:S01]  /*3510*/  LDS R2, [UR7+0x140] ;  /* 0x00014007ff027984 */ /* 0x004e620008000800 */
[----:B------:R-:W-:Y:S02]  /*3520*/  USHF.R.U32.HI UR12, URZ, 0x4, UR12 ;  /* 0x00000004ff0c7899 */ /* 0x000fe4000801160c */
[----:B------:R-:W-:-:S02]  /*3530*/  USHF.R.S32.HI UR6, URZ, 0x1f, UR8 ;  /* 0x0000001fff067899 */ /* 0x000fc40008011408 */
[----:B------:R-:W-:Y:S02]  /*3540*/  USHF.R.U32.HI UR13, URZ, 0x4, UR13 ;  /* 0x00000004ff0d7899 */ /* 0x000fe4000801160d */
[----:B------:R-:W-:Y:S02]  /*3550*/  ULEA.HI UR6, UR6, UR8, URZ, 0x7 ;  /* 0x0000000806067291 */ /* 0x000fe4000f8f38ff */
[----:B------:R-:W-:Y:S02]  /*3560*/  ULOP3.LUT UR12, UR12, 0x3fff, URZ, 0xc0, !UPT ;  /* 0x00003fff0c0c7892 */ /* 0x000fe4000f8ec0ff */
[----:B------:R-:W-:Y:S02]  /*3570*/  USHF.R.S32.HI UR6, URZ, 0x7, UR6 ;  /* 0x00000007ff067899 */ /* 0x000fe40008011406 */
[----:B------:R-:W-:Y:S02]  /*3580*/  ULOP3.LUT UR13, UR13, 0x3fff, URZ, 0xc0, !UPT ;  /* 0x00003fff0d0d7892 */ /* 0x000fe4000f8ec0ff */
[----:B------:R-:W-:Y:S01]  /*3590*/  UISETP.LT.AND UP0, UPT, UR6, 0x1, UPT ;  /* 0x000000010600788c */ /* 0x000fe2000bf01270 */
[----:B------:R-:W-:Y:S01]  /*35a0*/  UMOV UR36, 0x0 ;  /* 0x0000000000247882 */ /* 0x000fe20000000000 */
        /* <DEDUP_REMOVED lines=9> */
[----:B------:R-:W-:-:S02]  /*3640*/  ULOP3.LUT UR12, UR12, 0x10000, URZ, 0xfc, !UPT ;  /* 0x000100000c0c7892 */ /* 0x000fc4000f8efcff */
[----:B------:R-:W-:Y:S02]  /*3650*/  ULOP3.LUT UR13, UR13, 0x10000, URZ, 0xfc, !UPT ;  /* 0x000100000d0d7892 */ /* 0x000fe4000f8efcff */
[----:B------:R-:W-:Y:S01]  /*3660*/  USEL UR20, UR6, 0x1, !UP0 ;  /* 0x0000000106147887 */ /* 0x000fe2000c000000 */
[----:B------:R-:W-:Y:S01]  /*3670*/  UMOV UR26, 0x0 ;  /* 0x00000000001a7882 */ /* 0x000fe20000000000 */
[----:B------:R-:W-:Y:S01]  /*3680*/  UMOV UR27, 0x8200490 ;  /* 0x08200490001b7882 */ /* 0x000fe20000000000 */
[----:B------:R-:W-:Y:S01]  /*3690*/  UMOV UR24, 0x0 ;  /* 0x0000000000187882 */ /* 0x000fe20000000000 */
[----:B------:R-:W-:Y:S01]  /*36a0*/  UMOV UR25, 0x8200490 ;  /* 0x0820049000197882 */ /* 0x000fe20000000000 */
[----:B------:R-:W-:Y:S01]  /*36b0*/  UMOV UR22, 0x0 ;  /* 0x0000000000167882 */ /* 0x000fe20000000000 */
[----:B------:R-:W-:Y:S01]  /*36c0*/  UMOV UR23, 0x8200490 ;  /* 0x0820049000177882 */ /* 0x000fe20000000000 */
[----:B-1----:R-:W-:Y:S02]  /*36d0*/  R2UR UR21, R2 ;  /* 0x00000000021572ca */ /* 0x002fe400000e0000 */
[----:B------:R-:W-:-:S13]  /*36e0*/  CS2R R2, SRZ ;  /* 0x0000000000027805 */ /* 0x000fda000001ff00 */
.L_x_74:
[C---:B------:R-:W-:Y:S02]  /*36f0*/  LEA R0, R8.reuse, UR7, 0x3 ;  /* 0x0000000708007c11 */ /* 0x040fe4000f8e18ff */
[----:B------:R-:W-:Y:S02]  /*3700*/  SHF.L.U32 R5, R3, 0x1f, RZ ;  /* 0x0000001f03057819 */ /* 0x000fe400000006ff */
[----:B------:R-:W-:Y:S02]  /*3710*/  LEA R4, R8, UR7, 0x4 ;  /* 0x0000000708047c11 */ /* 0x000fe4000f8e20ff */
[----:B------:R-:W1:Y:S02]  /*3720*/  SYNCS.PHASECHK.TRANS64.TRYWAIT P0, [R0+URZ+0x90], R5 ;  /* 0x00009005000075a7 */ /* 0x000e6400080011ff */
[----:B-1-3--:R-:W-:Y:S05]  /*3730*/  @!P0 BRA `(.L_x_67) ;  /* 0x0000005800448947 */ /* 0x00afea0003800000 */
.L_x_167:
[----:B-1----:R-:W1:Y:S01]  /*3740*/  LDS.128 R4, [R4+0x120] ;  /* 0x0001200004047984 */ /* 0x002e620000000c00 */
[----:B------:R-:W-:Y:S02]  /*3750*/  VIADD R0, R0, 0xa0 ;  /* 0x000000a000007836 */ /* 0x000fe40000000000 */
[----:B------:R-:W-:Y:S01]  /*3760*/  VIADD R8, R8, 0x1 ;  /* 0x0000000108087836 */ /* 0x000fe20000000000 */
[----:B------:R-:W-:Y:S01]  /*3770*/  @!PT LDS RZ, [RZ] ;  /* 0x00000000fffff984 */ /* 0x000fe20000000800 */
[----:B------:R-:W-:Y:S01]  /*3780*/  @!PT LDS RZ, [RZ] ;  /* 0x00000000fffff984 */ /* 0x000fe20000000800 */
[----:B------:R-:W-:Y:S01]  /*3790*/  @!PT LDS RZ, [RZ] ;  /* 0x00000000fffff984 */ /* 0x000fe20000000800 */
[----:B------:R-:W-:Y:S01]  /*37a0*/  @!PT LDS RZ, [RZ] ;  /* 0x00000000fffff984 */ /* 0x000fe20000000800 */
[----:B------:R2:W-:Y:S06]  /*37b0*/  MEMBAR.ALL.CTA ;  /* 0x0000000000007992 */ /* 0x0005ec0000008000 */
[----:B--2---:R-:W2:Y:S01]  /*37c0*/  FENCE.VIEW.ASYNC.S ;  /* 0x00000000000073c6 */ /* 0x004ea20000000000 */
[----:B------:R-:W-:-:S04]  /*37d0*/  PRMT R0, RZ, 0x654, R0 ;  /* 0x00000654ff007816 */ /* 0x000fc80000000000 */
[----:B--2---:R2:W-:Y:S01]  /*37e0*/  SYNCS.ARRIVE.TRANS64.RED.A1T0 RZ, [R0+URZ], RZ ;  /* 0x000000ff00ff79a7 */ /* 0x0045e200081004ff */
[----:B-1----:R-:W-:Y:S01]  /*37f0*/  LOP3.LUT P1, RZ, R6, 0x1, RZ, 0xc0, !PT ;  /* 0x0000000106ff7812 */ /* 0x002fe2000782c0ff */
[----:B--2---:R-:W-:-:S12]  /*3800*/  BRA.U UP2, `(.L_x_68) ;  /* 0x0000000502587547 */ /* 0x004fd8000b800000 */
[----:B------:R-:W1:Y:S01]  /*3810*/  LDCU UR8, c[0x0][0x38c] ;  /* 0x00007180ff0877ac */ /* 0x000e620008000800 */
[----:B------:R-:W-:Y:S02]  /*3820*/  PLOP3.LUT P2, PT, PT, PT, PT, 0x80, 0x8 ;  /* 0x000000000008781c */ /* 0x000fe40003f4f070 */
[----:B------:R-:W-:Y:S01]  /*3830*/  SHF.L.U32 R5, R9, 0x1f, RZ ;  /* 0x0000001f09057819 */ /* 0x000fe200000006ff */
[----:B-1----:R-:W-:Y:S02]  /*3840*/  UISETP.GE.AND UP0, UPT, UR8, 0x1, UPT ;  /* 0x000000010800788c */ /* 0x002fe4000bf06270 */
[----:B------:R-:W-:-:S04]  /*3850*/  ULEA UR8, UR19, UR7, 0x3 ;  /* 0x0000000713087291 */ /* 0x000fc8000f8e18ff */
[----:B------:R-:W-:-:S05]  /*3860*/  PLOP3.LUT P0, PT, PT, PT, UP0, 0x80, 0x8 ;  /* 0x000000000008781c */ /* 0x000fca0003f0f008 */
[----:B------:R-:W-:-:S08]  /*3870*/  @UP0 ULEA UR9, UR18, UR7, 0x3 ;  /* 0x0000000712090291 */ /* 0x000fd0000f8e18ff */
[----:B------:R-:W-:-:S04]  /*3880*/  @P0 SHF.L.U32 R0, R2, 0x1f, RZ ;  /* 0x0000001f02000819 */ /* 0x000fc800000006ff */
[----:B------:R1:W2:Y:S01]  /*3890*/  @P0 SYNCS.PHASECHK.TRANS64.TRYWAIT P2, [UR9], R0 ;  /* 0x00000000ff0005a7 */ /* 0x0002a20008041109 */
[----:B------:R-:W-:Y:S01]  /*38a0*/  ULEA UR9, UR19, UR21, 0x6 ;  /* 0x0000001513097291 */ /* 0x000fe2000f8e30ff */
[----:B------:R-:W3:Y:S02]  /*38b0*/  SYNCS.PHASECHK.TRANS64.TRYWAIT P0, [UR8+0xd0], R5 ;  /* 0x0000d005ff0075a7 */ /* 0x000ee40008001108 */
[----:B-123--:R-:W-:Y:S09]  /*38c0*/  @!P0 BRA `(.L_x_69) ;  /* 0x0000005400f48947 */ /* 0x00eff20003800000 */
.L_x_169:
[----:B------:R-:W-:Y:S01]  /*38d0*/  UMOV UR16, UR17 ;  /* 0x0000001100107c82 */ /* 0x000fe20008000000 */
[----:B------:R-:W-:Y:S05]  /*38e0*/  BRA.U !UP0, `(.L_x_70) ;  /* 0x0000000508107547 */ /* 0x000fea000b800000 */
[----:B------:R-:W-:Y:S02]  /*38f0*/  UIADD3 UR16, UPT, UPT, UR20, UR17, URZ ;  /* 0x0000001114107290 */ /* 0x000fe4000fffe0ff */
[----:B------:R-:W-:Y:S01]  /*3900*/  UPLOP3.LUT UP3, UPT, UPT, UPT, UPT, 0x40, 0x4 ;  /* 0x000000000004789c */ /* 0x000fe20003f6e870 */
[----:B------:R-:W-:Y:S01]  /*3910*/  UMOV UR15, UR6 ;  /* 0x00000006000f7c82 */ /* 0x000fe20008000000 */
[----:B------:R-:W-:-:S09]  /*3920*/  UMOV UR58, UR18 ;  /* 0x00000012003a7c82 */ /* 0x000fd20008000000 */
.L_x_73:
[----:B--2---:R-:W-:Y:S01]  /*3930*/  ULEA UR14, UR58, UR7, 0x3 ;  /* 0x000000073a0e7291 */ /* 0x004fe2000f8e18ff */
[----:B---3--:R-:W-:Y:S11]  /*3940*/  @P2 BRA `(.L_x_71) ;  /* 0x00000000000c2947 */ /* 0x008ff60003800000 */
[----:B-1----:R-:W-:Y:S04]  /*3950*/  SHF.L.U32 R5, R2, 0x1f, RZ ;  /* 0x0000001f02057819 */ /* 0x002fe800000006ff */
[----:B------:R-:W1:Y:S02]  /*3960*/  SYNCS.PHASECHK.TRANS64.TRYWAIT P0, [UR14], R5 ;  /* 0x00000005ff0075a7 */ /* 0x000e64000800110e */
[----:B-1----:R-:W-:Y:S05]  /*3970*/  @!P0 BRA `(.L_x_72) ;  /* 0x0000005400e08947 */ /* 0x002fea0003800000 */
.L_x_71:
[----:B------:R-:W-:Y:S01]  /*3980*/  UISETP.NE.AND UP0, UPT, UR15, 0x1, UPT ;  /* 0x000000010f00788c */ /* 0x000fe2000bf05270 */
[----:B------:R-:W-:Y:S01]  /*3990*/  PLOP3.LUT P2, PT, PT, PT, PT, 0x80, 0x8 ;  /* 0x000000000008781c */ /* 0x000fe20003f4f070 */
[----:B------:R-:W-:Y:S02]  /*39a0*/  UIADD3 UR18, UPT, UPT, UR58, 0x1, URZ ;  /* 0x000000013a127890 */ /* 0x000fe4000fffe0ff */
[----:B------:R-:W-:Y:S02]  /*39b0*/  ULEA UR68, UR58, UR13, 0xa ;  /* 0x0000000d3a447291 */ /* 0x000fe4000f8e50ff */
[----:B------:R-:W-:Y:S01]  /*39c0*/  UISETP.NE.AND UP1, UPT, UR18, 0x4, UPT ;  /* 0x000000041200788c */ /* 0x000fe2000bf25270 */
[----:B------:R-:W-:Y:S01]  /*39d0*/  PLOP3.LUT P0, PT, PT, PT, UP0, 0x80, 0x8 ;  /* 0x000000000008781c */ /* 0x000fe20003f0f008 */
[----:B------:R-:W-:Y:S02]  /*39e0*/  ULEA UR66, UR58, UR12, 0xa ;  /* 0x0000000c3a427291 */ /* 0x000fe4000f8e50ff */
[----:B------:R-:W-:Y:S02]  /*39f0*/  USEL UR39, URZ, 0x1, UP1 ;  /* 0x00000001ff277887 */ /* 0x000fe40008800000 */
[----:B------:R-:W-:Y:S02]  /*3a00*/  USEL UR18, UR18, URZ, UP1 ;  /* 0x000000ff12127287 */ /* 0x000fe40008800000 */
[----:B------:R-:W-:Y:S02]  /*3a10*/  UIADD3 UR64, UPT, UPT, UR68, 0x2, URZ ;  /* 0x0000000244407890 */ /* 0x000fe4000fffe0ff */
[----:B------:R-:W-:Y:S01]  /*3a20*/  @UP0 ULEA UR38, UR18, UR7, 0x3 ;  /* 0x0000000712260291 */ /* 0x000fe2000f8e18ff */
[----:B------:R-:W-:Y:S01]  /*3a30*/  LOP3.LUT R2, R2, UR39, RZ, 0x3c, !PT ;  /* 0x0000002702027c12 */ /* 0x000fe2000f8e3cff */
[----:B------:R-:W-:Y:S02]  /*3a40*/  UIADD3 UR62, UPT, UPT, UR66, 0x2, URZ ;  /* 0x00000002423e7890 */ /* 0x000fe4000fffe0ff */
[----:B------:R-:W-:Y:S01]  /*3a50*/  UIADD3 UR60, UPT, UPT, UR68, 0x4, URZ ;  /* 0x00000004443c7890 */ /* 0x000fe2000fffe0ff */
[----:B-1----:R-:W-:Y:S01]  /*3a60*/  @P0 SHF.L.U32 R0, R2, 0x1f, RZ ;  /* 0x0000001f02000819 */ /* 0x002fe200000006ff */
[----:B------:R-:W-:Y:S02]  /*3a70*/  UIADD3 UR58, UPT, UPT, UR66, 0x4, URZ ;  /* 0x00000004423a7890 */ /* 0x000fe4000fffe0ff */
[----:B------:R-:W-:Y:S01]  /*3a80*/  UIADD3 UR56, UPT, UPT, UR68, 0x6, URZ ;  /* 0x0000000644387890 */ /* 0x000fe2000fffe0ff */
[----:B------:R2:W3:Y:S01]  /*3a90*/  @P0 SYNCS.PHASECHK.TRANS64.TRYWAIT P2, [UR38], R0 ;  /* 0x00000000ff0005a7 */ /* 0x0004e20008041126 */
[----:B------:R-:W-:Y:S02]  /*3aa0*/  UIADD3 UR54, UPT, UPT, UR66, 0x6, URZ ;  /* 0x0000000642367890 */ /* 0x000fe4000fffe0ff */
        /* <DEDUP_REMOVED lines=10> */
[----:B------:R-:W-:Y:S02]  /*3b50*/  UIADD3 UR15, UPT, UPT, UR15, -0x1, URZ ;  /* 0xffffffff0f0f7890 */ /* 0x000fe4000fffe0ff */
[----:B------:R-:W-:Y:S01]  /*3b60*/  UISETP.NE.AND UP0, UPT, UR17, UR16, UPT ;  /* 0x000000101100728c */ /* 0x000fe2000bf05270 */
[----:B------:R-:W-:Y:S01]  /*3b70*/  UMOV UR69, 0x40004040 ;  /* 0x4000404000457882 */ /* 0x000fe20000000000 */
[----:B------:R-:W-:Y:S01]  /*3b80*/  UMOV UR67, 0x40004040 ;  /* 0x4000404000437882 */ /* 0x000fe20000000000 */
[----:B------:R-:W-:Y:S01]  /*3b90*/  UMOV UR65, 0x40004040 ;  /* 0x4000404000417882 */ /* 0x000fe20000000000 */
[----:B------:R-:W-:Y:S01]  /*3ba0*/  UTCHMMA.2CTA gdesc[UR66], gdesc[UR68], tmem[UR9], tmem[UR36], idesc[UR37], UP3 ;  /* 0x00ff2444420075ea */ /* 0x000fe20009a00009 */
[----:B------:R-:W-:Y:S01]  /*3bb0*/  UPLOP3.LUT UP3, UPT, UPT, UPT, UPT, 0x80, 0x8 ;  /* 0x000000000008789c */ /* 0x000fe20003f6f070 */
[----:B------:R-:W-:Y:S01]  /*3bc0*/  UMOV UR63, 0x40004040 ;  /* 0x40004040003f7882 */ /* 0x000fe20000000000 */
[----:B------:R-:W-:Y:S01]  /*3bd0*/  UMOV UR61, 0x40004040 ;  /* 0x40004040003d7882 */ /* 0x000fe20000000000 */
[----:B------:R-:W-:Y:S01]  /*3be0*/  UTCHMMA.2CTA gdesc[UR62], gdesc[UR64], tmem[UR9], tmem[UR34], idesc[UR35], UPT ;  /* 0x00ff22403e0075ea */ /* 0x000fe2000ba00009 */
[----:B------:R-:W-:Y:S01]  /*3bf0*/  UMOV UR59, 0x40004040 ;  /* 0x40004040003b7882 */ /* 0x000fe20000000000 */
[----:B------:R-:W-:Y:S01]  /*3c00*/  UMOV UR57, 0x40004040 ;  /* 0x4000404000397882 */ /* 0x000fe20000000000 */
[----:B------:R1:W-:Y:S01]  /*3c10*/  UTCHMMA.2CTA gdesc[UR58], gdesc[UR60], tmem[UR9], tmem[UR32], idesc[UR33], UPT ;  /* 0x00ff203c3a0075ea */ /* 0x0003e2000ba00009 */
        /* <DEDUP_REMOVED lines=11> */
[----:B------:R-:W-:Y:S01]  /*3cd0*/  UMOV UR39, 0x40004040 ;  /* 0x4000404000277882 */ /* 0x000fe20000000000 */
[----:B------:R2:W-:Y:S01]  /*3ce0*/  UTCHMMA.2CTA gdesc[UR42], gdesc[UR44], tmem[UR9], tmem[UR24], idesc[UR25], UPT ;  /* 0x00ff182c2a0075ea */ /* 0x0005e2000ba00009 */
[----:B------:R2:W-:Y:S01]  /*3cf0*/  UTCHMMA.2CTA gdesc[UR38], gdesc[UR40], tmem[UR9], tmem[UR22], idesc[UR23], UPT ;  /* 0x00ff1628260075ea */ /* 0x0005e2000ba00009 */
[----:B------:R2:W-:Y:S01]  /*3d00*/  UTCBAR.2CTA.MULTICAST [UR14], URZ, UR11 ;  /* 0x000000ff0e0073e9 */ /* 0x0005e2000820080b */
[----:B-1----:R-:W-:Y:S01]  /*3d10*/  UMOV UR58, UR18 ;  /* 0x00000012003a7c82 */ /* 0x002fe20008000000 */
[----:B------:R-:W-:Y:S05]  /*3d20*/  BRA.U UP0, `(.L_x_73) ;  /* 0xfffffffd00007547 */ /* 0x000fea000b83ffff */
.L_x_70:
[----:B------:R-:W-:Y:S01]  /*3d30*/  UIADD3 UR8, UPT, UPT, UR8, 0xb0, URZ ;  /* 0x000000b008087890 */ /* 0x000fe2000fffe0ff */
[----:B------:R-:W-:-:S08]  /*3d40*/  UMOV UR17, UR16 ;  /* 0x0000001000117c82 */ /* 0x000fd00008000000 */
[----:B------:R4:W-:Y:S01]  /*3d50*/  UTCBAR.2CTA.MULTICAST [UR8], URZ, UR10 ;  /* 0x000000ff080073e9 */ /* 0x0009e2000820080a */
[----:B------:R-:W-:Y:S02]  /*3d60*/  NOP ;  /* 0x0000000000007918 */ /* 0x000fe40000000000 */
.L_x_68:
[----:B------:R-:W-:Y:S01]  /*3d70*/  UIADD3 UR19, UPT, UPT, UR19, 0x1, URZ ;  /* 0x0000000113137890 */ /* 0x000fe2000fffe0ff */
[----:B------:R-:W-:-:S03]  /*3d80*/  ISETP.NE.AND P0, PT, R8, 0x2, PT ;  /* 0x000000020800780c */ /* 0x000fc60003f05270 */
[----:B------:R-:W-:Y:S01]  /*3d90*/  UISETP.NE.AND UP0, UPT, UR19, 0x4, UPT ;  /* 0x000000041300788c */ /* 0x000fe2000bf05270 */
[----:B-12---:R-:W-:Y:S02]  /*3da0*/  SEL R0, RZ, 0x1, P0 ;  /* 0x00000001ff007807 */ /* 0x006fe40000000000 */
[----:B------:R-:W-:Y:S01]  /*3db0*/  SEL R8, R8, RZ, P0 ;  /* 0x000000ff08087207 */ /* 0x000fe20000000000 */
[----:B----4-:R-:W-:Y:S01]  /*3dc0*/  USEL UR8, URZ, 0x1, UP0 ;  /* 0x00000001ff087887 */ /* 0x010fe20008000000 */
[----:B------:R-:W-:Y:S01]  /*3dd0*/  LOP3.LUT R3, R3, R0, RZ, 0x3c, !PT ;  /* 0x0000000003037212 */ /* 0x000fe200078e3cff */
[----:B------:R-:W-:-:S04]  /*3de0*/  USEL UR19, UR19, URZ, UP0 ;  /* 0x000000ff13137287 */ /* 0x000fc80008000000 */
[----:B------:R-:W-:Y:S01]  /*3df0*/  LOP3.LUT R9, R9, UR8, RZ, 0x3c, !PT ;  /* 0x0000000809097c12 */ /* 0x000fe2000f8e3cff */
[----:B------:R-:W-:Y:S07]  /*3e00*/  @P1 BRA `(.L_x_74) ;  /* 0xfffffff800381947 */ /* 0x000fee000383ffff */
[----:B------:R-:W1:Y:S01]  /*3e10*/  S2UR UR6, SR_CgaCtaId ;  /* 0x00000000000679c3 */ /* 0x000e620000008800 */
[----:B------:R-:W-:Y:S01]  /*3e20*/  ELECT P0, URZ, PT ;  /* 0x0000000000ff782f */ /* 0x000fe20003800000 */
[----:B------:R-:W-:Y:S01]  /*3e30*/  HFMA2 R0, -RZ, RZ, 0, 5.9604644775390625e-08 ;  /* 0x00000001ff007431 */ /* 0x000fe200000001ff */
[----:B------:R-:W-:-:S05]  /*3e40*/  UMOV UR8, 0x40 ;  /* 0x0000004000087882 */ /* 0x000fca0000000000 */
[----:B------:R-:W-:Y:S01]  /*3e50*/  UVIRTCOUNT.DEALLOC.SMPOOL 0x80 ;  /* 0x000000800000784c */ /* 0x000fe20000000000 */
[----:B------:R-:W-:Y:S02]  /*3e60*/  UISETP.NE.AND UP0, UPT, UR5, URZ, UPT ;  /* 0x000000ff0500728c */ /* 0x000fe4000bf05270 */
[----:B-1----:R-:W-:-:S09]  /*3e70*/  ULEA UR6, UR6, UR8, 0x18 ;  /* 0x0000000806067291 */ /* 0x002fd2000f8ec0ff */
[----:B------:R1:W-:Y:S01]  /*3e80*/  @P0 STS.U8 [UR6+0x1c], R0 ;  /* 0x00001c00ff000988 */ /* 0x0003e20008000006 */
[----:B------:R-:W-:Y:S05]  /*3e90*/  BRA.U UP0, `(.L_x_75) ;  /* 0x0000000100a07547 */ /* 0x000fea000b800000 */
[----:B------:R-:W-:Y:S01]  /*3ea0*/  UIADD3 UR5, UPT, UPT, UR7, 0xd0, URZ ;  /* 0x000000d007057890 */ /* 0x000fe2000fffe0ff */
[----:B------:R-:W-:-:S03]  /*3eb0*/  SHF.L.U32 R3, R9, 0x1f, RZ ;  /* 0x0000001f09037819 */ /* 0x000fc600000006ff */
[----:B------:R-:W-:-:S09]  /*3ec0*/  ULEA UR8, UR19, UR5, 0x3 ;  /* 0x0000000513087291 */ /* 0x000fd2000f8e18ff */
[----:B------:R-:W2:Y:S02]  /*3ed0*/  SYNCS.PHASECHK.TRANS64.TRYWAIT P0, [UR8], R3 ;  /* 0x00000003ff0075a7 */ /* 0x000ea40008001108 */
[----:B--2---:R-:W-:Y:S05]  /*3ee0*/  @!P0 BRA `(.L_x_76) ;  /* 0x00000050009c8947 */ /* 0x004fea0003800000 */
.L_x_172:
        /* <DEDUP_REMOVED lines=9> */
.L_x_174:
        /* <DEDUP_REMOVED lines=9> */
.L_x_176:
[----:B------:R-:W-:-:S04]  /*4010*/  UIADD3 UR9, UPT, UPT, UR9, 0x1, URZ ;  /* 0x0000000109097890 */ /* 0x000fc8000fffe0ff */
[----:B------:R-:W-:-:S04]  /*4020*/  UISETP.NE.AND UP1, UPT, UR9, 0x4, UPT ;  /* 0x000000040900788c */ /* 0x000fc8000bf25270 */
[----:B------:R-:W-:Y:S02]  /*4030*/  USEL UR8, URZ, 0x1, UP1 ;  /* 0x00000001ff087887 */ /* 0x000fe40008800000 */
[----:B------:R-:W-:-:S04]  /*4040*/  USEL UR9, UR9, URZ, UP1 ;  /* 0x000000ff09097287 */ /* 0x000fc80008800000 */
[----:B------:R-:W-:Y:S01]  /*4050*/  ULEA UR9, UR9, UR5, 0x3 ;  /* 0x0000000509097291 */ /* 0x000fe2000f8e18ff */
[----:B-1----:R-:W-:-:S04]  /*4060*/  LOP3.LUT R3, R2, UR8, RZ, 0x3c, !PT ;  /* 0x0000000802037c12 */ /* 0x002fc8000f8e3cff */
[----:B------:R-:W-:Y:S01]  /*4070*/  SHF.L.U32 R3, R3, 0x1f, RZ ;  /* 0x0000001f03037819 */ /* 0x000fe200000006ff */
[----:B------:R-:W-:-:S04]  /*4080*/  IMAD.U32 R0, RZ, RZ, UR9 ;  /* 0x00000009ff007e24 */ /* 0x000fc8000f8e00ff */
[----:B------:R1:W2:Y:S03]  /*4090*/  SYNCS.PHASECHK.TRANS64.TRYWAIT P0, [R0+URZ], R3 ;  /* 0x00000003000075a7 */ /* 0x0002a600080011ff */
[----:B--2---:R-:W-:Y:S05]  /*40a0*/  @!P0 NANOSLEEP.SYNCS 0x989680 ;  /* 0x009896800000895d */ /* 0x004fea0003900000 */
[----:B------:R-:W2:Y:S02]  /*40b0*/  @!P0 SYNCS.PHASECHK.TRANS64 P0, [R0+URZ], R3 ;  /* 0x00000003000085a7 */ /* 0x000ea400080010ff */
[----:B--2---:R-:W-:Y:S05]  /*40c0*/  @P0 BRA `(.L_x_79) ;  /* 0x0000000000200947 */ /* 0x004fea0003800000 */
.L_x_80:
[----:B--2---:R2:W4:Y:S02]  /*40d0*/  SYNCS.PHASECHK.TRANS64.TRYWAIT P0, [R0+URZ], R3 ;  /* 0x00000003000075a7 */ /* 0x00452400080011ff */
[----:B----4-:R-:W-:Y:S05]  /*40e0*/  @!P0 NANOSLEEP.SYNCS 0x989680 ;  /* 0x009896800000895d */ /* 0x010fea0003900000 */
[----:B------:R-:W4:Y:S02]  /*40f0*/  @!P0 SYNCS.PHASECHK.TRANS64 P0, [R0+URZ], R3 ;  /* 0x00000003000085a7 */ /* 0x000f2400080010ff */
[----:B----4-:R-:W-:Y:S05]  /*4100*/  @!P0 BRA `(.L_x_80) ;  /* 0xfffffffc00f08947 */ /* 0x010fea000383ffff */
[----:B------:R-:W-:Y:S05]  /*4110*/  BRA `(.L_x_79) ;  /* 0x00000000000c7947 */ /* 0x000fea0003800000 */
.L_x_75:
[----:B------:R-:W-:-:S04]  /*4120*/  UIADD3 UR5, UPT, UPT, UR7, 0x110, URZ ;  /* 0x0000011007057890 */ /* 0x000fc8000fffe0ff */
[----:B------:R-:W-:-:S09]  /*4130*/  UPRMT UR5, UR4, 0x654, UR5 ;  /* 0x0000065404057896 */ /* 0x000fd20008000005 */
[----:B------:R-:W-:Y:S03]  /*4140*/  SYNCS.ARRIVE.TRANS64.RED.A1T0 RZ, [UR5], RZ ;  /* 0x000000ffffff79a7 */ /* 0x000fe60008100405 */
.L_x_79:
[----:B-12---:R-:W-:Y:S01]  /*4150*/  SHF.L.U32 R3, RZ, 0x1f, RZ ;  /* 0x0000001fff037819 */ /* 0x006fe200000006ff */
[----:B------:R-:W-:Y:S01]  /*4160*/  UIADD3 UR5, UPT, UPT, UR7, 0x110, URZ ;  /* 0x0000011007057890 */ /* 0x000fe2000fffe0ff */
[----:B------:R-:W-:Y:S02]  /*4170*/  PLOP3.LUT P0, PT, PT, PT, UP0, 0x80, 0x8 ;  /* 0x000000000008781c */ /* 0x000fe40003f0f008 */
[----:B------:R-:W1:Y:S02]  /*4180*/  SYNCS.PHASECHK.TRANS64.TRYWAIT P1, [UR7+0x110], R3 ;  /* 0x00011003ff0075a7 */ /* 0x000e640008021107 */
[----:B-1----:R-:W-:Y:S09]  /*4190*/  @!P1 BRA `(.L_x_81) ;  /* 0x0000005000389947 */ /* 0x002ff20003800000 */
.L_x_178:
[----:B------:R-:W-:Y:S01]  /*41a0*/  @!UP0 UPRMT UR5, UR4, 0x654, UR5 ;  /* 0x0000065404058896 */ /* 0x000fe20008000005 */
[----:B------:R-:W-:Y:S02]  /*41b0*/  UMOV UR8, 0xffff ;  /* 0x0000ffff00087882 */ /* 0x000fe40000000000 */
[----:B------:R-:W-:-:S06]  /*41c0*/  UMOV UR4, 0x1 ;  /* 0x0000000100047882 */ /* 0x000fcc0000000000 */
[----:B------:R-:W-:Y:S01]  /*41d0*/  @!P0 SYNCS.ARRIVE.TRANS64.RED.A1T0 RZ, [UR5], RZ ;  /* 0x000000ffffff89a7 */ /* 0x000fe20008100405 */
[----:B------:R-:W-:Y:S01]  /*41e0*/  NOP ;  /* 0x0000000000007918 */ /* 0x000fe20000000000 */
[----:B-1----:R-:W1:Y:S01]  /*41f0*/  LDS R0, [UR6+0x14] ;  /* 0x00001406ff007984 */ /* 0x002e620008000800 */
[----:B------:R-:W-:-:S04]  /*4200*/  ULOP3.LUT UR5, UR21, 0xffff, URZ, 0xc0, !UPT ;  /* 0x0000ffff15057892 */ /* 0x000fc8000f8ec0ff */
[----:B------:R-:W-:-:S04]  /*4210*/  USHF.R.U32.HI UR5, URZ, 0x5, UR5 ;  /* 0x00000005ff057899 */ /* 0x000fc80008011605 */
[----:B------:R-:W-:Y:S02]  /*4220*/  USHF.L.U32 UR8, UR8, UR5, URZ ;  /* 0x0000000508087299 */ /* 0x000fe400080006ff */
[----:B------:R-:W-:-:S04]  /*4230*/  USHF.L.U32 UR4, UR4, UR5, URZ ;  /* 0x0000000504047299 */ /* 0x000fc800080006ff */
[----:B-1----:R-:W-:-:S04]  /*4240*/  LOP3.LUT R0, R0, UR8, RZ, 0xc0, !PT ;  /* 0x0000000800007c12 */ /* 0x002fc8000f8ec0ff */
[----:B------:R-:W-:-:S13]  /*4250*/  ISETP.NE.AND P0, PT, R0, UR8, PT ;  /* 0x0000000800007c0c */ /* 0x000fda000bf05270 */
[----:B------:R-:W-:Y:S05]  /*4260*/  @P0 BRA `(.L_x_82) ;  /* 0x0000000000580947 */ /* 0x000fea0003800000 */
[----:B------:R-:W1:Y:S02]  /*4270*/  LDS R0, [UR6+0x18] ;  /* 0x00001806ff007984 */ /* 0x000e640008000800 */
[----:B-1----:R-:W-:-:S04]  /*4280*/  LOP3.LUT R0, R0, UR4, RZ, 0xc0, !PT ;  /* 0x0000000400007c12 */ /* 0x002fc8000f8ec0ff */
[----:B------:R-:W-:-:S13]  /*4290*/  ISETP.NE.AND P0, PT, R0, UR4, PT ;  /* 0x0000000400007c0c */ /* 0x000fda000bf05270 */
[----:B------:R-:W-:Y:S05]  /*42a0*/  @P0 BRA `(.L_x_83) ;  /* 0x00000000003c0947 */ /* 0x000fea0003800000 */
[----:B------:R-:W1:Y:S01]  /*42b0*/  S2R R2, SR_LANEID ;  /* 0x0000000000027919 */ /* 0x000e620000000000 */
[----:B------:R-:W-:Y:S01]  /*42c0*/  ULOP3.LUT UR8, URZ, UR8, URZ, 0x33, !UPT ;  /* 0x00000008ff087292 */ /* 0x000fe2000f8e33ff */
[----:B------:R-:W-:Y:S01]  /*42d0*/  LOP3.LUT R4, RZ, UR4, RZ, 0x33, !PT ;  /* 0x00000004ff047c12 */ /* 0x000fe2000f8e33ff */
[----:B------:R-:W-:Y:S02]  /*42e0*/  VOTEU.ANY UR7, UPT, PT ;  /* 0x0000000000077886 */ /* 0x000fe400038e0100 */
[----:B------:R-:W-:Y:S01]  /*42f0*/  UFLO.U32 UR7, UR7 ;  /* 0x00000007000772bd */ /* 0x000fe200080e0000 */
[----:B------:R-:W2:Y:S01]  /*4300*/  REDUX UR4, R4 ;  /* 0x00000000040473c4 */ /* 0x000ea20000000000 */
[----:B------:R-:W-:-:S06]  /*4310*/  IMAD.U32 R0, RZ, RZ, UR8 ;  /* 0x00000008ff007e24 */ /* 0x000fcc000f8e00ff */
[----:B------:R4:W-:Y:S01]  /*4320*/  UTCATOMSWS.AND URZ, UR8 ;  /* 0x0000000800ff79e3 */ /* 0x0009e20008000000 */
[----:B------:R-:W3:Y:S01]  /*4330*/  REDUX UR5, R0 ;  /* 0x00000000000573c4 */ /* 0x000ee20000000000 */
[----:B-1----:R-:W-:Y:S01]  /*4340*/  ISETP.EQ.U32.AND P0, PT, R2, UR7, PT ;  /* 0x0000000702007c0c */ /* 0x002fe2000bf02070 */
[----:B--2---:R-:W-:Y:S01]  /*4350*/  IMAD.U32 R2, RZ, RZ, UR4 ;  /* 0x00000004ff027e24 */ /* 0x004fe2000f8e00ff */
[----:B---3--:R-:W-:-:S11]  /*4360*/  MOV R3, UR5 ;  /* 0x0000000500037c02 */ /* 0x008fd60008000f00 */
[----:B------:R4:W-:Y:S04]  /*4370*/  @P0 ATOMS.AND RZ, [UR6+0x14], R3 ;  /* 0x00001403ffff098c */ /* 0x0009e8000a800006 */
[----:B------:R4:W-:Y:S01]  /*4380*/  @P0 ATOMS.AND RZ, [UR6+0x18], R2 ;  /* 0x00001802ffff098c */ /* 0x0009e2000a800006 */
[----:B------:R-:W-:Y:S05]  /*4390*/  BRA `(.L_x_84) ;  /* 0x0000000000147947 */ /* 0x000fea0003800000 */
.L_x_83:
[----:B------:R-:W-:Y:S02]  /*43a0*/  MOV R2, 0x43c0 ;  /* 0x000043c000027802 */ /* 0x000fe40000000f00 */
[----:B---3-5:R-:W-:Y:S05]  /*43b0*/  CALL.REL.NOINC `($__internal_0_$__cuda_sm10x_tcgen05_guardrail_trap_col_being_dealloced_not_returned_by_alloc) ;  /* 0x0000005400187944 */ /* 0x028fea0003c00000 */
[----:B------:R-:W-:Y:S05]  /*43c0*/  BRA `(.L_x_84) ;  /* 0x0000000000087947 */ /* 0x000fea0003800000 */
.L_x_82:
[----:B------:R-:W-:Y:S02]  /*43d0*/  MOV R2, 0x43f0 ;  /* 0x000043f000027802 */ /* 0x000fe40000000f00 */
[----:B---3-5:R-:W-:Y:S05]  /*43e0*/  CALL.REL.NOINC `($__internal_2_$__cuda_sm10x_tcgen05_guardrail_trap_unallocated_columns_being_dealloced) ;  /* 0x0000005400247944 */ /* 0x028fea0003c00000 */
.L_x_84:
[----:B------:R-:W-:Y:S01]  /*43f0*/  NOP ;  /* 0x0000000000007918 */ /* 0x000fe20000000000 */
[----:B----4-:R-:W-:Y:S05]  /*4400*/  EXIT ;  /* 0x000000000000794d */ /* 0x010fea0003800000 */
.L_x_55:
[----:B------:R-:W-:-:S09]  /*4410*/  UISETP.NE.OR UP5, UPT, UR10, 0x3, !UP5 ;  /* 0x000000030a00788c */ /* 0x000fd2000efa5670 */
[----:B------:R-:W-:Y:S05]  /*4420*/  BRA.U UP5, `(.L_x_85) ;  /* 0x0000001105787547 */ /* 0x000fea000b800000 */
[----:B------:R-:W1:Y:S01]  /*4430*/  LDC R0, c[0x0][0xb30] ;  /* 0x0002cc00ff007b82 */ /* 0x000e620000000800 */
[----:B------:R-:W2:Y:S01]  /*4440*/  LDCU.64 UR8, c[0x0][0x888] ;  /* 0x00011100ff0877ac */ /* 0x000ea20008000a00 */
[----:B------:R-:W-:Y:S02]  /*4450*/  HFMA2 R25, -RZ, RZ, 0, 0 ;  /* 0x00000000ff197431 */ /* 0x000fe400000001ff */
[----:B-----5:R-:W-:Y:S01]  /*4460*/  IMAD.MOV.U32 R32, RZ, RZ, 0x1 ;  /* 0x00000001ff207424 */ /* 0x020fe200078e00ff */
[----:B------:R-:W-:Y:S01]  /*4470*/  MOV R23, 0x1000 ;  /* 0x0000100000177802 */ /* 0x000fe20000000f00 */
[----:B------:R-:W3:Y:S01]  /*4480*/  LDCU.64 UR4, c[0x0][0x890] ;  /* 0x00011200ff0477ac */ /* 0x000ee20008000a00 */
[----:B------:R-:W-:Y:S01]  /*4490*/  IMAD.MOV.U32 R27, RZ, RZ, RZ ;  /* 0x000000ffff1b7224 */ /* 0x000fe200078e00ff */
[----:B------:R-:W4:Y:S01]  /*44a0*/  LDC R19, c[0x0][0x370] ;  /* 0x0000dc00ff137b82 */ /* 0x000f220000000800 */
[----:B------:R-:W-:Y:S01]  /*44b0*/  UMOV UR7, 0x400 ;  /* 0x0000040000077882 */ /* 0x000fe20000000000 */
[----:B------:R-:W-:-:S02]  /*44c0*/  UPLOP3.LUT UP1, UPT, UPT, UPT, UPT, 0x40, 0x4 ;  /* 0x000000000004789c */ /* 0x000fc40003f2e870 */
[----:B------:R-:W-:-:S04]  /*44d0*/  ULEA UR7, UR37, UR7, 0x18 ;  /* 0x0000000725077291 */ /* 0x000fc8000f8ec0ff */
[----:B------:R-:W4:Y:S01]  /*44e0*/  LDC R2, c[0x0][0xb0c] ;  /* 0x0002c300ff027b82 */ /* 0x000f220000000800 */
[----:B------:R-:W-:Y:S02]  /*44f0*/  UIADD3 UR13, UPT, UPT, UR7, 0x58, URZ ;  /* 0x00000058070d7890 */ /* 0x000fe4000fffe0ff */
[----:B--2---:R-:W-:Y:S02]  /*4500*/  UISETP.NE.U32.AND UP3, UPT, UR8, URZ, UPT ;  /* 0x000000ff0800728c */ /* 0x004fe4000bf65070 */
[----:B------:R-:W-:Y:S02]  /*4510*/  UIADD3 UR41, UPT, UPT, UR7, 0x40, URZ ;  /* 0x0000004007297890 */ /* 0x000fe4000fffe0ff */
[----:B---3--:R-:W-:Y:S01]  /*4520*/  UISETP.NE.U32.AND UP4, UPT, UR4, URZ, UPT ;  /* 0x000000ff0400728c */ /* 0x008fe2000bf85070 */
[----:B------:R-:W2:Y:S01]  /*4530*/  LDC R18, c[0x0][0xb20] ;  /* 0x0002c800ff127b82 */ /* 0x000ea20000000800 */
[----:B-1----:R-:W-:Y:S01]  /*4540*/  ISETP.NE.AND P1, PT, R0, 0x1, PT ;  /* 0x000000010000780c */ /* 0x002fe20003f25270 */
[----:B------:R-:W-:-:S02]  /*4550*/  UISETP.NE.AND.EX UP3, UPT, UR9, URZ, UPT, UP3 ;  /* 0x000000ff0900728c */ /* 0x000fc4000bf65330 */
[----:B------:R-:W-:Y:S02]  /*4560*/  UIADD3 UR33, UPT, UPT, UR7, 0x48, URZ ;  /* 0x0000004807217890 */ /* 0x000fe4000fffe0ff */
[----:B------:R-:W-:Y:S02]  /*4570*/  UIADD3 UR25, UPT, UPT, UR7, 0x50, URZ ;  /* 0x0000005007197890 */ /* 0x000fe4000fffe0ff */
[----:B------:R-:W1:Y:S01]  /*4580*/  LDC.64 R36, c[0x0][0x348] ;  /* 0x0000d200ff247b82 */ /* 0x000e620000000a00 */
[----:B------:R-:W-:Y:S02]  /*4590*/  UPRMT UR13, UR37, 0x654, UR13 ;  /* 0x00000654250d7896 */ /* 0x000fe4000800000d */
[----:B------:R-:W-:-:S05]  /*45a0*/  UISETP.NE.AND.EX UP4, UPT, UR5, URZ, UPT, UP4 ;  /* 0x000000ff0500728c */ /* 0x000fca000bf85340 */
[----:B------:R-:W3:Y:S08]  /*45b0*/  LDC.64 R16, c[0x0][0xb10] ;  /* 0x0002c400ff107b82 */ /* 0x000ef00000000a00 */
[----:B------:R-:W1:Y:S08]  /*45c0*/  LDC.64 R6, c[0x0][0xb18] ;  /* 0x0002c600ff067b82 */ /* 0x000e700000000a00 */
[----:B------:R-:W1:Y:S08]  /*45d0*/  LDC.64 R4, c[0x0][0xb28] ;  /* 0x0002ca00ff047b82 */ /* 0x000e700000000a00 */
[----:B--2-4-:R-:W1:Y:S02]  /*45e0*/  LDC R22, c[0x0][0x374] ;  /* 0x0000dd00ff167b82 */ /* 0x014e640000000800 */
.L_x_96:
[----:B------:R-:W-:Y:S02]  /*45f0*/  LEA R0, R27, UR7, 0x3 ;  /* 0x000000071b007c11 */ /* 0x000fe4000f8e18ff */
[----:B------:R-:W-:Y:S02]  /*4600*/  SHF.L.U32 R3, R25, 0x1f, RZ ;  /* 0x0000001f19037819 */ /* 0x000fe400000006ff */
[----:B------:R-:W-:Y:S02]  /*4610*/  LEA R28, R27, UR7, 0x4 ;  /* 0x000000071b1c7c11 */ /* 0x000fe4000f8e20ff */
[----:B--2---:R-:W2:Y:S02]  /*4620*/  SYNCS.PHASECHK.TRANS64.TRYWAIT P0, [R0+URZ+0x90], R3 ;  /* 0x00009003000075a7 */ /* 0x004ea400080011ff */
[----:B--2---:R-:W-:Y:S05]  /*4630*/  @!P0 BRA `(.L_x_86) ;  /* 0x0000004c00288947 */ /* 0x004fea0003800000 */
.L_x_179:
[----:B------:R-:W-:Y:S01]  /*4640*/  ISETP.GE.AND P0, PT, R26, 0x1, PT ;  /* 0x000000011a00780c */ /* 0x000fe20003f06270 */
[----:B------:R-:W4:Y:S01]  /*4650*/  LDS.128 R28, [R28+0x120] ;  /* 0x000120001c1c7984 */ /* 0x000f220000000c00 */
[----:B--2---:R-:W-:Y:S01]  /*4660*/  VIADD R0, R0, 0xa0 ;  /* 0x000000a000007836 */ /* 0x004fe20000000000 */
[----:B------:R-:W-:Y:S01]  /*4670*/  @!PT LDS RZ, [RZ] ;  /* 0x00000000fffff984 */ /* 0x000fe20000000800 */
[----:B------:R-:W-:Y:S01]  /*4680*/  @!PT LDS RZ, [RZ] ;  /* 0x00000000fffff984 */ /* 0x000fe20000000800 */
[----:B------:R-:W-:Y:S01]  /*4690*/  @!PT LDS RZ, [RZ] ;  /* 0x00000000fffff984 */ /* 0x000fe20000000800 */
[----:B------:R-:W-:Y:S01]  /*46a0*/  @!PT LDS RZ, [RZ] ;  /* 0x00000000fffff984 */ /* 0x000fe20000000800 */
[----:B------:R2:W-:Y:S06]  /*46b0*/  MEMBAR.ALL.CTA ;  /* 0x0000000000007992 */ /* 0x0005ec0000008000 */
[----:B--2---:R-:W2:Y:S01]  /*46c0*/  FENCE.VIEW.ASYNC.S ;  /* 0x00000000000073c6 */ /* 0x004ea20000000000 */
[----:B------:R-:W-:Y:S04]  /*46d0*/  PRMT R0, RZ, 0x654, R0 ;  /* 0x00000654ff007816 */ /* 0x000fe80000000000 */
[----:B--2---:R2:W-:Y:S01]  /*46e0*/  SYNCS.ARRIVE.TRANS64.RED.A1T0 RZ, [R0+URZ], RZ ;  /* 0x000000ff00ff79a7 */ /* 0x0045e200081004ff */
[----:B----4-:R-:W-:Y:S11]  /*46f0*/  LOP3.LUT P3, RZ, R30, 0x1, RZ, 0xc0, !PT ;  /* 0x000000011eff7812 */ /* 0x010ff6000786c0ff */
[----:B------:R-:W-:Y:S02]  /*4700*/  @!UPT UIADD3 URZ, UPT, UPT, URZ, URZ, URZ ;  /* 0x000000fffffff290 */ /* 0x000fe4000fffe0ff */
[----:B------:R-:W-:Y:S02]  /*4710*/  @P3 MOV R13, R28 ;  /* 0x0000001c000d3202 */ /* 0x000fe40000000f00 */
[----:B------:R-:W-:Y:S01]  /*4720*/  @P3 LOP3.LUT R8, R29, 0xffff, RZ, 0xc0, !PT ;  /* 0x0000ffff1d083812 */ /* 0x000fe200078ec0ff */
[----:B--2---:R-:W-:Y:S06]  /*4730*/  @!P0 BRA `(.L_x_87) ;  /* 0x0000000000a48947 */ /* 0x004fec0003800000 */
[----:B-1----:R-:W-:Y:S01]  /*4740*/  IMAD.HI.U32 R33, R22, R7, RZ ;  /* 0x0000000716217227 */ /* 0x002fe200078e00ff */
[----:B------:R-:W-:Y:S02]  /*4750*/  ISETP.NE.AND P0, PT, R6, 0x1, PT ;  /* 0x000000010600780c */ /* 0x000fe40003f05270 */
[----:B------:R-:W-:Y:S01]  /*4760*/  ISETP.NE.AND P2, PT, R26, 0x1, PT ;  /* 0x000000011a00780c */ /* 0x000fe20003f45270 */
[----:B---3--:R-:W-:Y:S01]  /*4770*/  IMAD.HI.U32 R34, R19, R16, RZ ;  /* 0x0000001013227227 */ /* 0x008fe200078e00ff */
[----:B------:R-:W-:Y:S02]  /*4780*/  SHF.R.U32.HI R33, RZ, R18, R33 ;  /* 0x00000012ff217219 */ /* 0x000fe40000011621 */
[----:B------:R-:W-:Y:S01]  /*4790*/  ISETP.NE.AND P4, PT, R2, 0x1, PT ;  /* 0x000000010200780c */ /* 0x000fe20003f85270 */
[----:B------:R-:W-:Y:S01]  /*47a0*/  IMAD.HI.U32 R38, R13, R16, RZ ;  /* 0x000000100d267227 */ /* 0x000fe200078e00ff */
[----:B------:R-:W-:Y:S02]  /*47b0*/  SHF.R.U32.HI R34, RZ, R17, R34 ;  /* 0x00000011ff227219 */ /* 0x000fe40000011622 */
[----:B------:R-:W-:Y:S01]  /*47c0*/  SEL R3, R22, R33, !P0 ;  /* 0x0000002116037207 */ /* 0x000fe20004000000 */
[C---:B------:R-:W-:Y:S01]  /*47d0*/  IMAD.HI.U32 R33, R8.reuse, R7, RZ ;  /* 0x0000000708217227 */ /* 0x040fe200078e00ff */
[----:B------:R-:W-:Y:S02]  /*47e0*/  SEL R11, R19, R34, !P4 ;  /* 0x00000022130b7207 */ /* 0x000fe40006000000 */
[----:B------:R-:W-:Y:S01]  /*47f0*/  SHF.R.U32.HI R38, RZ, R17, R38 ;  /* 0x00000011ff267219 */ /* 0x000fe20000011626 */
[----:B------:R-:W-:Y:S01]  /*4800*/  IMAD.HI.U32 R40, R3, R4, RZ ;  /* 0x0000000403287227 */ /* 0x000fe200078e00ff */
[----:B------:R-:W-:Y:S03]  /*4810*/  SHF.R.U32.HI R33, RZ, R18, R33 ;  /* 0x00000012ff217219 */ /* 0x000fe60000011621 */
[----:B------:R-:W-:Y:S01]  /*4820*/  IMAD.HI.U32 R34, R11, R4, RZ ;  /* 0x000000040b227227 */ /* 0x000fe200078e00ff */
[----:B------:R-:W-:Y:S02]  /*4830*/  @P2 SHF.R.U32.HI R3, RZ, R5, R40 ;  /* 0x00000005ff032219 */ /* 0x000fe40000011628 */
[----:B------:R-:W-:Y:S02]  /*4840*/  SEL R9, R8, R33, !P0 ;  /* 0x0000002108097207 */ /* 0x000fe40004000000 */
[----:B------:R-:W-:Y:S01]  /*4850*/  @P2 SHF.R.U32.HI R11, RZ, R5, R34 ;  /* 0x00000005ff0b2219 */ /* 0x000fe20000011622 */
[C---:B------:R-:W-:Y:S01]  /*4860*/  IMAD R10, R26.reuse, R3, RZ ;  /* 0x000000031a0a7224 */ /* 0x040fe200078e02ff */
[----:B------:R-:W-:Y:S01]  /*4870*/  SEL R3, R13, R38, !P4 ;  /* 0x000000260d037207 */ /* 0x000fe20006000000 */
[C---:B------:R-:W-:Y:S03]  /*4880*/  IMAD.HI.U32 R14, R9.reuse, R4, RZ ;  /* 0x00000004090e7227 */ /* 0x040fe600078e00ff */
[----:B------:R-:W-:Y:S01]  /*4890*/  ISETP.GE.AND P0, PT, R9, R10, PT ;  /* 0x0000000a0900720c */ /* 0x000fe20003f06270 */
[C---:B------:R-:W-:Y:S01]  /*48a0*/  IMAD R12, R26.reuse, R11, RZ ;  /* 0x0000000b1a0c7224 */ /* 0x040fe200078e02ff */
[-C--:B------:R-:W-:Y:S04]  /*48b0*/  SHF.R.U32.HI R14, RZ, R5.reuse, R14 ;  /* 0x00000005ff0e7219 */ /* 0x080fe8000001160e */
[----:B------:R-:W-:Y:S02]  /*48c0*/  ISETP.GE.OR P0, PT, R3, R12, P0 ;  /* 0x0000000c0300720c */ /* 0x000fe40000706670 */
[----:B------:R-:W-:Y:S05]  /*48d0*/  SEL R15, R9, R14, !P2 ;  /* 0x0000000e090f7207 */ /* 0x000fea0005000000 */
[----:B------:R-:W-:Y:S04]  /*48e0*/  IMAD.MOV R14, RZ, RZ, -R15 ;  /* 0x000000ffff0e7224 */ /* 0x000fe800078e0a0f */
[----:B------:R-:W-:Y:S02]  /*48f0*/  IMAD R14, R26, R14, R9 ;  /* 0x0000000e1a0e7224 */ /* 0x000fe400078e0209 */
[C---:B------:R-:W-:Y:S05]  /*4900*/  @!P0 IMAD.HI.U32 R10, R3.reuse, R4, RZ ;  /* 0x00000004030a8227 */ /* 0x040fea00078e00ff */
[----:B------:R-:W-:Y:S04]  /*4910*/  @!P0 SHF.R.U32.HI R10, RZ, R5, R10 ;  /* 0x00000005ff0a8219 */ /* 0x000fe8000001160a */
[----:B------:R-:W-:Y:S01]  /*4920*/  @!P0 SEL R0, R3, R10, !P2 ;  /* 0x0000000a03008207 */ /* 0x000fe20005000000 */
[----:B------:R-:W-:Y:S03]  /*4930*/  IMAD.MOV R10, RZ, RZ, -R3 ;  /* 0x000000ffff0a7224 */ /* 0x000fe600078e0a03 */
[----:B------:R-:W-:Y:S01]  /*4940*/  @!P0 IADD3 R15, PT, PT, R15, -R0, RZ ;  /* 0x800000000f0f8210 */ /* 0x000fe20007ffe0ff */
[----:B------:R-:W-:Y:S01]  /*4950*/  @!P0 IMAD R0, R11, R14, R0 ;  /* 0x0000000e0b008224 */ /* 0x000fe200078e0200 */
[----:B------:R-:W-:Y:S01]  /*4960*/  IADD3 R11, PT, PT, -R9, RZ, RZ ;  /* 0x000000ff090b7210 */ /* 0x000fe20007ffe1ff */
[----:B------:R-:W-:Y:S02]  /*4970*/  IMAD R13, R2, R10, R13 ;  /* 0x0000000a020d7224 */ /* 0x000fe400078e020d */
[----:B------:R-:W-:Y:S02]  /*4980*/  @!P0 IMAD R9, R15, R26, R3 ;  /* 0x0000001a0f098224 */ /* 0x000fe400078e0203 */
[----:B------:R-:W-:Y:S02]  /*4990*/  @!P0 IMAD.MOV.U32 R3, RZ, RZ, R0 ;  /* 0x000000ffff038224 */ /* 0x000fe400078e0000 */
[----:B------:R-:W-:Y:S02]  /*49a0*/  IMAD R8, R6, R11, R8 ;  /* 0x0000000b06087224 */ /* 0x000fe400078e0208 */
[----:B------:R-:W-:Y:S02]  /*49b0*/  IMAD R13, R3, R2, R13 ;  /* 0x00000002030d7224 */ /* 0x000fe400078e020d */
[----:B------:R-:W-:Y:S02]  /*49c0*/  IMAD R8, R9, R6, R8 ;  /* 0x0000000609087224 */ /* 0x000fe400078e0208 */
.L_x_87:
[----:B------:R-:W-:Y:S05]  /*49d0*/  BRA.U UP1, `(.L_x_88) ;  /* 0x0000000101107547 */ /* 0x000fea000b800000 */
[----:B------:R-:W-:Y:S04]  /*49e0*/  MOV R0, UR6 ;  /* 0x0000000600007c02 */ /* 0x000fe80008000f00 */
[----:B------:R-:W-:Y:S04]  /*49f0*/  SHF.L.U32 R3, R0, 0x1f, RZ ;  /* 0x0000001f00037819 */ /* 0x000fe800000006ff */
[----:B------:R-:W2:Y:S02]  /*4a00*/  SYNCS.PHASECHK.TRANS64.TRYWAIT P0, [UR7+0x88], R3 ;  /* 0x00008803ff0075a7 */ /* 0x000ea40008001107 */
[----:B--2---:R-:W-:Y:S05]  /*4a10*/  @!P0 BRA `(.L_x_89) ;  /* 0x0000004800448947 */ /* 0x004fea0003800000 */
.L_x_88:
[----:B------:R-:W-:Y:S02]  /*4a20*/  R2UR UR42, R20 ;  /* 0x00000000142a72ca */ /* 0x000fe400000e0000 */
[----:B------:R-:W-:Y:S02]  /*4a30*/  R2UR UR43, R21 ;  /* 0x00000000152b72ca */ /* 0x000fe400000e0000 */
[----:B------:R-:W-:Y:S02]  /*4a40*/  ISETP.NE.U32.AND P2, PT, RZ, UR4, PT ;  /* 0x00000004ff007c0c */ /* 0x000fe4000bf45070 */
[----:B------:R-:W-:Y:S02]  /*4a50*/  SHF.L.U32 R12, R32, 0x1f, RZ ;  /* 0x0000001f200c7819 */ /* 0x000fe400000006ff */
[----:B------:R-:W-:Y:S05]  /*4a60*/  ISETP.NE.AND.EX P2, PT, RZ, UR5, PT, P2 ;  /* 0x00000005ff007c0c */ /* 0x000fea000bf45320 */
[----:B------:R-:W-:Y:S02]  /*4a70*/  USHF.L.U32 UR42, UR42, 0x7, URZ ;  /* 0x000000072a2a7899 */ /* 0x000fe400080006ff */
[----:B------:R-:W-:Y:S01]  /*4a80*/  USHF.L.U32 UR43, UR43, 0x6, URZ ;  /* 0x000000062b2b7899 */ /* 0x000fe200080006ff */
[----:B------:R-:W-:Y:S11]  /*4a90*/  BRA.U !UP4, `(.L_x_90) ;  /* 0x000000010c347547 */ /* 0x000ff6000b800000 */
[----:B------:R-:W-:Y:S01]  /*4aa0*/  UPLOP3.LUT UP0, UPT, UPT, UPT, UP3, 0x80, 0x8 ;  /* 0x000000000008789c */ /* 0x000fe20003f0f030 */
[----:B--2---:R-:W-:Y:S02]  /*4ab0*/  HFMA2 R0, -RZ, RZ, 0, 5.9604644775390625e-08 ;  /* 0x00000001ff007431 */ /* 0x004fe400000001ff */
[----:B------:R-:W-:Y:S03]  /*4ac0*/  IMAD.MOV.U32 R59, RZ, RZ, 0x1 ;  /* 0x00000001ff3b7424 */ /* 0x000fe600078e00ff */
[----:B------:R-:W-:Y:S05]  /*4ad0*/  PLOP3.LUT P0, PT, PT, PT, UP0, 0x80, 0x8 ;  /* 0x000000000008781c */ /* 0x000fea0003f0f008 */
[----:B------:R-:W2:Y:S01]  /*4ae0*/  @UP0 LDCU.64 UR10, c[0x0][0x888] ;  /* 0x00011100ff0a07ac */ /* 0x000ea20008000a00 */
[----:B------:R-:W-:Y:S07]  /*4af0*/  @UP0 UIMAD UR8, UR36, UR4, URZ ;  /* 0x00000004240802a4 */ /* 0x000fee000f8e02ff */
[----:B------:R-:W-:Y:S01]  /*4b00*/  @!P0 PRMT R59, R0, 0x7610, R59 ;  /* 0x00007610003b8816 */ /* 0x000fe2000000003b */
[----:B--2---:R-:W-:Y:S03]  /*4b10*/  @UP0 UIMAD.WIDE UR10, UR8, 0x4, UR10 ;  /* 0x00000004080a08a5 */ /* 0x004fe6000f8e020a */
[----:B------:R-:W2:Y:S03]  /*4b20*/  @!UP0 LDCU UR8, c[0x0][0x880] ;  /* 0x00011000ff0887ac */ /* 0x000ea60008000800 */
[----:B------:R-:W-:Y:S01]  /*4b30*/  IMAD.U32 R10, RZ, RZ, UR10 ;  /* 0x0000000aff0a7e24 */ /* 0x000fe2000f8e00ff */
[----:B------:R-:W-:Y:S05]  /*4b40*/  MOV R11, UR11 ;  /* 0x0000000b000b7c02 */ /* 0x000fea0008000f00 */
[----:B------:R4:W5:Y:S02]  /*4b50*/  @P0 LDG.E R35, desc[UR46][R10.64] ;  /* 0x0000002e0a230981 */ /* 0x000964000c1e1900 */
[----:B--2-4-:R-:W-:Y:S07]  /*4b60*/  @!P0 IMAD.U32 R35, RZ, RZ, UR8 ;  /* 0x00000008ff238e24 */ /* 0x014fee000f8e00ff */
.L_x_90:
[----:B-----5:R-:W-:Y:S01]  /*4b70*/  @!P2 FSETP.EQ.AND P0, PT, R35, RZ, PT ;  /* 0x000000ff2300a20b */ /* 0x020fe20003f02000 */
[----:B------:R-:W-:Y:S01]  /*4b80*/  @!UPT UIADD3 URZ, UPT, UPT, URZ, URZ, URZ ;  /* 0x000000fffffff290 */ /* 0x000fe2000fffe0ff */
[----:B------:R-:W-:Y:S11]  /*4b90*/  @!P2 BRA `(.L_x_91) ;  /* 0x000000000014a947 */ /* 0x000ff60003800000 */
[----:B------:R-:W-:Y:S02]  /*4ba0*/  LOP3.LUT P2, RZ, R59, 0xff, RZ, 0xc0, !PT ;  /* 0x000000ff3bff7812 */ /* 0x000fe4000784c0ff */
[----:B------:R-:W-:Y:S04]  /*4bb0*/  PLOP3.LUT P0, PT, PT, PT, UP0, 0x80, 0x8 ;  /* 0x000000000008781c */ /* 0x000fe80003f0f008 */
[----:B------:R-:W-:Y:S07]  /*4bc0*/  PLOP3.LUT P0, PT, P0, PT, PT, 0x8, 0x80 ;  /* 0x000000000080781c */ /* 0x000fee000070e170 */
[----:B------:R-:W-:Y:S11]  /*4bd0*/  @P2 FSETP.EQ.AND P0, PT, R35, RZ, PT ;  /* 0x000000ff2300220b */ /* 0x000ff60003f02000 */
[----:B------:R-:W-:Y:S02]  /*4be0*/  @!UPT UIADD3 URZ, UPT, UPT, URZ, URZ, URZ ;  /* 0x000000fffffff290 */ /* 0x000fe4000fffe0ff */
.L_x_91:
[----:B------:R-:W4:Y:S01]  /*4bf0*/  SYNCS.PHASECHK.TRANS64.TRYWAIT P2, [UR7+0x60], R12 ;  /* 0x0000600cff0075a7 */ /* 0x000f220008041107 */
[----:B------:R-:W-:Y:S04]  /*4c00*/  ELECT P4, URZ, PT ;  /* 0x0000000000ff782f */ /* 0x000fe80003880000 */
[----:B------:R-:W-:Y:S11]  /*4c10*/  PLOP3.LUT P4, PT, P0, P4, PT, 0xf2, 0x2f ;  /* 0x00000000002f781c */ /* 0x000ff60000789e72 */
[----:B------:R-:W-:Y:S02]  /*4c20*/  @!UPT UIADD3 URZ, UPT, UPT, URZ, URZ, URZ ;  /* 0x000000fffffff290 */ /* 0x000fe4000fffe0ff */
[----:B-1----:R-:W-:Y:S05]  /*4c30*/  @!P4 IADD3 R9, P0, PT, R36, 0x580, RZ ;  /* 0x000005802409c810 */ /* 0x002fea0007f1e0ff */
[----:B--2---:R-:W-:Y:S01]  /*4c40*/  @!P4 IMAD.X R0, RZ, RZ, R37, P0 ;  /* 0x000000ffff00c224 */ /* 0x004fe200000e0625 */
[----:B----4-:R-:W-:Y:S07]  /*4c50*/  @!P2 BRA `(.L_x_92) ;  /* 0x0000004400cca947 */ /* 0x010fee0003800000 */
.L_x_182:
[----:B------:R-:W-:Y:S01]  /*4c60*/  @!P4 R2UR UR9, R9 ;  /* 0x000000000909c2ca */ /* 0x000fe200000e0000 */
[----:B------:R-:W-:Y:S01]  /*4c70*/  VOTEU.ALL UP1, P4 ;  /* 0x0000000000ff7886 */ /* 0x000fe20002020000 */
[----:B------:R-:W-:Y:S01]  /*4c80*/  @!P4 R2UR UR8, R0 ;  /* 0x000000000008c2ca */ /* 0x000fe200000e0000 */
[----:B------:R-:W-:Y:S01]  /*4c90*/  VOTEU.ALL UP2, P4 ;  /* 0x0000000000ff7886 */ /* 0x000fe20002040000 */
[----:B------:R-:W-:Y:S01]  /*4ca0*/  UMOV UR16, 0x0 ;  /* 0x0000000000107882 */ /* 0x000fe20000000000 */
[----:B------:R-:W-:Y:S01]  /*4cb0*/  UMOV UR17, 0x10000000 ;  /* 0x1000000000117882 */ /* 0x000fe20000000000 */
[----:B------:R-:W-:Y:S01]  /*4cc0*/  @!UP1 UIADD3 UR40, UPT, UPT, UR7, 0x200, URZ ;  /* 0x0000020007289890 */ /* 0x000fe2000fffe0ff */
[----:B------:R-:W-:Y:S01]  /*4cd0*/  @!P4 IMAD.MOV.U32 R0, RZ, RZ, 0x1000 ;  /* 0x00001000ff00c424 */ /* 0x000fe200078e00ff */
[----:B------:R-:W-:Y:S01]  /*4ce0*/  UMOV UR44, UR36 ;  /* 0x00000024002c7c82 */ /* 0x000fe20008000000 */
[----:B------:R-:W-:Y:S01]  /*4cf0*/  @!UP1 UIADD3 UR10, UPT, UPT, UR42, 0x40, URZ ;  /* 0x000000402a0a9890 */ /* 0x000fe2000fffe0ff */
[----:B------:R-:W-:Y:S01]  /*4d00*/  @!P4 IADD3 R9, P0, PT, R36, 0x580, RZ ;  /* 0x000005802409c810 */ /* 0x000fe20007f1e0ff */
[----:B------:R-:W-:Y:S01]  /*4d10*/  UMOV UR11, UR43 ;  /* 0x0000002b000b7c82 */ /* 0x000fe20008000000 */
[----:B------:R-:W-:Y:S01]  /*4d20*/  UMOV UR12, UR36 ;  /* 0x00000024000c7c82 */ /* 0x000fe20008000000 */
[----:B------:R-:W-:Y:S01]  /*4d30*/  IMAD.U32 R10, RZ, RZ, UR9 ;  /* 0x00000009ff0a7e24 */ /* 0x000fe2000f8e00ff */
[----:B------:R-:W-:Y:S01]  /*4d40*/  UMOV UR9, UR41 ;  /* 0x0000002900097c82 */ /* 0x000fe20008000000 */
[----:B------:R-:W-:Y:S01]  /*4d50*/  IMAD.U32 R11, RZ, RZ, UR8 ;  /* 0x00000008ff0b7e24 */ /* 0x000fe2000f8e00ff */
[----:B------:R-:W-:Y:S02]  /*4d60*/  @!UP1 UIADD3 UR8, UPT, UPT, UR7, 0xa00, URZ ;  /* 0x00000a0007089890 */ /* 0x000fe4000fffe0ff */
[----:B------:R-:W-:Y:S01]  /*4d70*/  @!P4 R2UR UR18, R10 ;  /* 0x000000000a12c2ca */ /* 0x000fe200000e0000 */
[----:B------:R-:W-:Y:S01]  /*4d80*/  VOTEU.ALL UP1, P4 ;  /* 0x0000000000ff7886 */ /* 0x000fe20002020000 */
[----:B------:R-:W-:Y:S01]  /*4d90*/  @!P4 R2UR UR19, R11 ;  /* 0x000000000b13c2ca */ /* 0x000fe200000e0000 */
[----:B------:R-:W-:Y:S11]  /*4da0*/  UPRMT UR14, UR37, 0x654, UR41 ;  /* 0x00000654250e7896 */ /* 0x000ff60008000029 */
[----:B------:R-:W-:Y:S01]  /*4db0*/  @!UPT UIADD3 URZ, UPT, UPT, URZ, URZ, URZ ;  /* 0x000000fffffff290 */ /* 0x000fe2000fffe0ff */
[----:B------:R2:W-:Y:S01]  /*4dc0*/  @!UP2 UTMALDG.3D [UR40], [UR18], desc[UR16] ;  /* 0x000010281200a5b4 */ /* 0x0005e20008011000 */
[----:B------:R2:W-:Y:S01]  /*4dd0*/  @!UP1 UTMALDG.3D [UR8], [UR18], desc[UR16] ;  /* 0x00001008120095b4 */ /* 0x0005e20008011000 */
[----:B------:R4:W-:Y:S01]  /*4de0*/  @!P4 SYNCS.ARRIVE.TRANS64.RED.A0TR RZ, [UR7+0x40], R0 ;  /* 0x00004000ffffc9a7 */ /* 0x0009e20008300407 */
[----:B------:R-:W-:Y:S01]  /*4df0*/  SYNCS.ARRIVE.TRANS64.RED.A1T0 RZ, [UR14], RZ ;  /* 0x000000ffffff79a7 */ /* 0x000fe2000810040e */
[----:B----4-:R-:W-:Y:S01]  /*4e00*/  @!P4 IMAD.X R0, RZ, RZ, R37, P0 ;  /* 0x000000ffff00c224 */ /* 0x010fe200000e0625 */
[----:B------:R-:W4:Y:S02]  /*4e10*/  SYNCS.PHASECHK.TRANS64.TRYWAIT P2, [UR7+0x68], R12 ;  /* 0x0000680cff0075a7 */ /* 0x000f240008041107 */
[----:B--2-4-:R-:W-:Y:S05]  /*4e20*/  @!P2 BRA `(.L_x_93) ;  /* 0x000000440070a947 */ /* 0x014fea0003800000 */
.L_x_184:
        /* <DEDUP_REMOVED lines=8> */
[----:B------:R-:W-:Y:S01]  /*4eb0*/  @!UP1 UIADD3 UR32, UPT, UPT, UR7, 0x1200, URZ ;  /* 0x0000120007209890 */ /* 0x000fe2000fffe0ff */
[----:B------:R-:W-:Y:S01]  /*4ec0*/  @!P4 IADD3 R21, P0, PT, R36, 0x580, RZ ;  /* 0x000005802415c810 */ /* 0x000fe20007f1e0ff */
[----:B------:R-:W-:Y:S01]  /*4ed0*/  UMOV UR35, UR43 ;  /* 0x0000002b00237c82 */ /* 0x000fe20008000000 */
[----:B------:R-:W-:Y:S02]  /*4ee0*/  @!UP1 UIADD3 UR10, UPT, UPT, UR42, 0x50, URZ ;  /* 0x000000502a0a9890 */ /* 0x000fe4000fffe0ff */
[----:B------:R-:W-:Y:S01]  /*4ef0*/  IMAD.U32 R10, RZ, RZ, UR9 ;  /* 0x00000009ff0a7e24 */ /* 0x000fe2000f8e00ff */
[----:B------:R-:W-:Y:S01]  /*4f00*/  UMOV UR9, UR33 ;  /* 0x0000002100097c82 */ /* 0x000fe20008000000 */
[----:B------:R-:W-:Y:S01]  /*4f10*/  IMAD.U32 R11, RZ, RZ, UR8 ;  /* 0x00000008ff0b7e24 */ /* 0x000fe2000f8e00ff */
[----:B------:R-:W-:Y:S01]  /*4f20*/  @!UP1 UIADD3 UR8, UPT, UPT, UR7, 0x1a00, URZ ;  /* 0x00001a0007089890 */ /* 0x000fe2000fffe0ff */
[----:B------:R-:W-:Y:S01]  /*4f30*/  @!P4 IMAD.X R20, RZ, RZ, R37, P0 ;  /* 0x000000ffff14c224 */ /* 0x000fe200000e0625 */
[----:B------:R-:W-:Y:S01]  /*4f40*/  @!P4 R2UR UR18, R10 ;  /* 0x000000000a12c2ca */ /* 0x000fe200000e0000 */
[----:B------:R-:W-:Y:S01]  /*4f50*/  VOTEU.ALL UP1, P4 ;  /* 0x0000000000ff7886 */ /* 0x000fe20002020000 */
[----:B------:R-:W-:Y:S01]  /*4f60*/  @!P4 R2UR UR19, R11 ;  /* 0x000000000b13c2ca */ /* 0x000fe200000e0000 */
[----:B------:R-:W-:Y:S01]  /*4f70*/  UMOV UR11, UR43 ;  /* 0x0000002b000b7c82 */ /* 0x000fe20008000000 */
[----:B------:R-:W-:Y:S01]  /*4f80*/  UMOV UR12, UR36 ;  /* 0x00000024000c7c82 */ /* 0x000fe20008000000 */
[----:B------:R-:W-:Y:S10]  /*4f90*/  UPRMT UR14, UR37, 0x654, UR33 ;  /* 0x00000654250e7896 */ /* 0x000ff40008000021 */
[----:B------:R2:W-:Y:S01]  /*4fa0*/  @!UP2 UTMALDG.3D [UR32], [UR18], desc[UR16] ;  /* 0x000010201200a5b4 */ /* 0x0005e20008011000 */
[----:B------:R2:W-:Y:S01]  /*4fb0*/  @!UP1 UTMALDG.3D [UR8], [UR18], desc[UR16] ;  /* 0x00001008120095b4 */ /* 0x0005e20008011000 */
[----:B------:R2:W-:Y:S01]  /*4fc0*/  @!P4 SYNCS.ARRIVE.TRANS64.RED.A0TR RZ, [UR7+0x48], R0 ;  /* 0x00004800ffffc9a7 */ /* 0x0005e20008300407 */
[----:B------:R-:W-:Y:S01]  /*4fd0*/  SYNCS.ARRIVE.TRANS64.RED.A1T0 RZ, [UR14], RZ ;  /* 0x000000ffffff79a7 */ /* 0x000fe2000810040e */
[----:B------:R-:W4:Y:S02]  /*4fe0*/  SYNCS.PHASECHK.TRANS64.TRYWAIT P2, [UR7+0x70], R12 ;  /* 0x0000700cff0075a7 */ /* 0x000f240008041107 */
[----:B--2-4-:R-:W-:Y:S05]  /*4ff0*/  @!P2 BRA `(.L_x_94) ;  /* 0x000000440014a947 */ /* 0x014fea0003800000 */
.L_x_186:
[----:B------:R-:W2:Y:S01]  /*5000*/  LDC.64 R14, c[0x0][0xb10] ;  /* 0x0002c400ff0e7b82 */ /* 0x000ea20000000a00 */
[----:B------:R-:W-:Y:S01]  /*5010*/  @!P4 R2UR UR9, R21 ;  /* 0x000000001509c2ca */ /* 0x000fe200000e0000 */
[----:B------:R-:W-:Y:S01]  /*5020*/  VOTEU.ALL UP1, P4 ;  /* 0x0000000000ff7886 */ /* 0x000fe20002020000 */
[----:B------:R-:W-:Y:S01]  /*5030*/  @!P4 R2UR UR8, R20 ;  /* 0x000000001408c2ca */ /* 0x000fe200000e0000 */
[----:B------:R-:W-:Y:S01]  /*5040*/  VOTEU.ALL UP2, P4 ;  /* 0x0000000000ff7886 */ /* 0x000fe20002040000 */
[----:B------:R-:W-:Y:S03]  /*5050*/  UMOV UR16, 0x0 ;  /* 0x0000000000107882 */ /* 0x000fe60000000000 */
[----:B------:R-:W4:Y:S01]  /*5060*/  LDC.64 R10, c[0x0][0xb18] ;  /* 0x0002c600ff0a7b82 */ /* 0x000f220000000a00 */
[----:B------:R-:W-:Y:S01]  /*5070*/  @!UP1 UIADD3 UR26, UPT, UPT, UR42, 0x20, URZ ;  /* 0x000000202a1a9890 */ /* 0x000fe2000fffe0ff */
[----:B------:R-:W-:Y:S01]  /*5080*/  @P3 SHF.R.U32.HI R24, RZ, 0x10, R29 ;  /* 0x00000010ff183819 */ /* 0x000fe2000001161d */
[----:B------:R-:W-:Y:S01]  /*5090*/  @!UP1 UIADD3 UR24, UPT, UPT, UR7, 0x2200, URZ ;  /* 0x0000220007189890 */ /* 0x000fe2000fffe0ff */
[----:B------:R-:W-:Y:S01]  /*50a0*/  VIADD R27, R27, 0x1 ;  /* 0x000000011b1b7836 */ /* 0x000fe20000000000 */
[----:B------:R-:W-:Y:S03]  /*50b0*/  UMOV UR17, 0x10000000 ;  /* 0x1000000000117882 */ /* 0x000fe60000000000 */
[----:B------:R-:W5:Y:S01]  /*50c0*/  @!P1 LDC R0, c[0x0][0xb20] ;  /* 0x0002c800ff009b82 */ /* 0x000f620000000800 */
[----:B------:R-:W-:Y:S01]  /*50d0*/  UMOV UR27, UR43 ;  /* 0x0000002b001b7c82 */ /* 0x000fe20008000000 */
[----:B------:R-:W-:Y:S01]  /*50e0*/  IMAD.U32 R20, RZ, RZ, UR9 ;  /* 0x00000009ff147e24 */ /* 0x000fe2000f8e00ff */
[----:B------:R-:W-:Y:S05]  /*50f0*/  UMOV UR28, UR36 ;  /* 0x00000024001c7c82 */ /* 0x000fea0008000000 */
[----:B-1----:R-:W1:Y:S01]  /*5100*/  @!P1 LDC R3, c[0x0][0xb0c] ;  /* 0x0002c300ff039b82 */ /* 0x002e620000000800 */
[----:B------:R-:W-:Y:S01]  /*5110*/  IMAD.U32 R21, RZ, RZ, UR8 ;  /* 0x00000008ff157e24 */ /* 0x000fe2000f8e00ff */
[----:B------:R-:W-:Y:S01]  /*5120*/  @!UP1 UIADD3 UR10, UPT, UPT, UR42, 0x60, URZ ;  /* 0x000000602a0a9890 */ /* 0x000fe2000fffe0ff */
[----:B------:R-:W-:Y:S01]  /*5130*/  @!P4 R2UR UR18, R20 ;  /* 0x000000001412c2ca */ /* 0x000fe200000e0000 */
[----:B------:R-:W-:Y:S01]  /*5140*/  @!UP1 UIADD3 UR8, UPT, UPT, UR7, 0x2a00, URZ ;  /* 0x00002a0007089890 */ /* 0x000fe2000fffe0ff */
[----:B------:R-:W-:Y:S01]  /*5150*/  @!P4 IMAD.MOV.U32 R20, RZ, RZ, 0x1000 ;  /* 0x00001000ff14c424 */ /* 0x000fe200078e00ff */
[----:B------:R-:W-:Y:S01]  /*5160*/  @!P4 R2UR UR19, R21 ;  /* 0x000000001513c2ca */ /* 0x000fe200000e0000 */
[----:B------:R-:W-:Y:S01]  /*5170*/  VOTEU.ALL UP1, P4 ;  /* 0x0000000000ff7886 */ /* 0x000fe20002020000 */
[----:B------:R-:W-:Y:S01]  /*5180*/  UMOV UR9, UR25 ;  /* 0x0000001900097c82 */ /* 0x000fe20008000000 */
[----:B------:R-:W-:Y:S01]  /*5190*/  UMOV UR11, UR43 ;  /* 0x0000002b000b7c82 */ /* 0x000fe20008000000 */
[----:B------:R-:W-:Y:S01]  /*51a0*/  UMOV UR12, UR36 ;  /* 0x00000024000c7c82 */ /* 0x000fe20008000000 */
[----:B------:R-:W-:Y:S08]  /*51b0*/  UPRMT UR14, UR37, 0x654, UR25 ;  /* 0x00000654250e7896 */ /* 0x000ff00008000019 */
[----:B------:R1:W-:Y:S02]  /*51c0*/  @!UP2 UTMALDG.3D [UR24], [UR18], desc[UR16] ;  /* 0x000010181200a5b4 */ /* 0x0003e40008011000 */
[----:B-1----:R-:W-:Y:S01]  /*51d0*/  @!P1 ISETP.NE.AND P2, PT, R3, 0x1, PT ;  /* 0x000000010300980c */ /* 0x002fe20003f45270 */
[C---:B--2---:R-:W-:Y:S01]  /*51e0*/  @!P1 IMAD.HI.U32 R14, R13.reuse, R14, RZ ;  /* 0x0000000e0d0e9227 */ /* 0x044fe200078e00ff */
[----:B----4-:R-:W-:Y:S01]  /*51f0*/  @!P1 ISETP.NE.AND P0, PT, R10, 0x1, PT ;  /* 0x000000010a00980c */ /* 0x010fe20003f05270 */
[----:B------:R1:W-:Y:S01]  /*5200*/  @!UP1 UTMALDG.3D [UR8], [UR18], desc[UR16] ;  /* 0x00001008120095b4 */ /* 0x0003e20008011000 */
[----:B------:R1:W-:Y:S01]  /*5210*/  @!P4 SYNCS.ARRIVE.TRANS64.RED.A0TR RZ, [UR7+0x50], R20 ;  /* 0x00005014ffffc9a7 */ /* 0x0003e20008300407 */
[C---:B------:R-:W-:Y:S01]  /*5220*/  @!P1 IMAD.HI.U32 R11, R8.reuse, R11, RZ ;  /* 0x0000000b080b9227 */ /* 0x040fe200078e00ff */
[----:B------:R-:W-:Y:S04]  /*5230*/  @!P1 SHF.R.U32.HI R14, RZ, R15, R14 ;  /* 0x0000000fff0e9219 */ /* 0x000fe8000001160e */
[----:B-----5:R-:W-:Y:S02]  /*5240*/  @!P1 SHF.R.U32.HI R9, RZ, R0, R11 ;  /* 0x00000000ff099219 */ /* 0x020fe4000001160b */
[----:B------:R-:W-:Y:S02]  /*5250*/  @!P1 SEL R14, R13, R14, !P2 ;  /* 0x0000000e0d0e9207 */ /* 0x000fe40005000000 */
[----:B------:R-:W-:Y:S05]  /*5260*/  @!P1 SEL R9, R8, R9, !P0 ;  /* 0x0000000908099207 */ /* 0x000fea0004000000 */
[----:B------:R-:W-:Y:S01]  /*5270*/  @!P1 IMAD.IADD R0, R9, 0x1, -R14 ;  /* 0x0000000109009824 */ /* 0x000fe200078e0a0e */
[----:B------:R-:W-:Y:S01]  /*5280*/  SYNCS.ARRIVE.TRANS64.RED.A1T0 RZ, [UR14], RZ ;  /* 0x000000ffffff79a7 */ /* 0x000fe2000810040e */
[----:B------:R-:W-:Y:S02]  /*5290*/  @!P1 IMAD.IADD R9, R14, 0x1, -R9 ;  /* 0x000000010e099824 */ /* 0x000fe400078e0a09 */
[----:B------:R-:W-:Y:S02]  /*52a0*/  @!P1 IMAD R13, R0, R3, R13 ;  /* 0x00000003000d9224 */ /* 0x000fe400078e020d */
[----:B------:R-:W-:Y:S01]  /*52b0*/  @!P1 IMAD R8, R9, R10, R8 ;  /* 0x0000000a09089224 */ /* 0x000fe200078e0208 */
[----:B------:R-:W2:Y:S02]  /*52c0*/  SYNCS.PHASECHK.TRANS64.TRYWAIT P5, [UR7+0x78], R12 ;  /* 0x0000780cff0075a7 */ /* 0x000ea400080a1107 */
[----:B-12---:R-:W-:Y:S05]  /*52d0*/  @!P5 BRA `(.L_x_95) ;  /* 0x000000400074d947 */ /* 0x006fea0003800000 */
.L_x_188:
[----:B-1----:R-:W-:Y:S01]  /*52e0*/  @!P4 IADD3 R3, P0, PT, R36, 0x580, RZ ;  /* 0x000005802403c810 */ /* 0x002fe20007f1e0ff */
[----:B------:R-:W-:Y:S01]  /*52f0*/  VOTEU.ALL UP1, P4 ;  /* 0x0000000000ff7886 */ /* 0x000fe20002020000 */
[----:B------:R-:W-:Y:S01]  /*5300*/  VOTEU.ALL UP2, P4 ;  /* 0x0000000000ff7886 */ /* 0x000fe20002040000 */
[----:B------:R-:W-:Y:S01]  /*5310*/  UMOV UR14, 0x0 ;  /* 0x00000000000e7882 */ /* 0x000fe20000000000 */
[----:B------:R-:W-:Y:S01]  /*5320*/  @!P4 R2UR UR9, R3 ;  /* 0x000000000309c2ca */ /* 0x000fe200000e0000 */
[----:B------:R-:W-:Y:S01]  /*5330*/  @!P4 IMAD.X R0, RZ, RZ, R37, P0 ;  /* 0x000000ffff00c224 */ /* 0x000fe200000e0625 */
[----:B------:R-:W-:Y:S01]  /*5340*/  @!UP1 UIADD3 UR17, UPT, UPT, UR7, 0x58, URZ ;  /* 0x0000005807119890 */ /* 0x000fe2000fffe0ff */
[----:B------:R-:W-:Y:S01]  /*5350*/  ISETP.NE.AND P0, PT, R27, 0x2, PT ;  /* 0x000000021b00780c */ /* 0x000fe20003f05270 */
[----:B------:R-:W-:Y:S01]  /*5360*/  @!UP1 UIADD3 UR18, UPT, UPT, UR42, 0x30, URZ ;  /* 0x000000302a129890 */ /* 0x000fe2000fffe0ff */
[----:B------:R-:W-:Y:S01]  /*5370*/  LOP3.LUT R32, R32, 0x1, RZ, 0x3c, !PT ;  /* 0x0000000120207812 */ /* 0x000fe200078e3cff */
[----:B------:R-:W-:Y:S01]  /*5380*/  @!UP1 UIADD3 UR16, UPT, UPT, UR7, 0x3200, URZ ;  /* 0x0000320007109890 */ /* 0x000fe2000fffe0ff */
[----:B------:R-:W-:Y:S01]  /*5390*/  @!P4 R2UR UR8, R0 ;  /* 0x000000000008c2ca */ /* 0x000fe200000e0000 */
[----:B------:R-:W-:Y:S01]  /*53a0*/  UMOV UR15, 0x10000000 ;  /* 0x10000000000f7882 */ /* 0x000fe20000000000 */
[----:B------:R-:W-:Y:S01]  /*53b0*/  UMOV UR19, UR43 ;  /* 0x0000002b00137c82 */ /* 0x000fe20008000000 */
[----:B------:R-:W-:Y:S01]  /*53c0*/  UMOV UR20, UR36 ;  /* 0x0000002400147c82 */ /* 0x000fe20008000000 */
[----:B------:R-:W-:Y:S01]  /*53d0*/  @!UP1 UIADD3 UR10, UPT, UPT, UR42, 0x70, URZ ;  /* 0x000000702a0a9890 */ /* 0x000fe2000fffe0ff */
[----:B------:R-:W-:Y:S01]  /*53e0*/  SEL R0, RZ, 0x1, P0 ;  /* 0x00000001ff007807 */ /* 0x000fe20000000000 */
[----:B------:R-:W-:Y:S01]  /*53f0*/  IMAD.U32 R10, RZ, RZ, UR9 ;  /* 0x00000009ff0a7e24 */ /* 0x000fe2000f8e00ff */
[----:B------:R-:W-:Y:S01]  /*5400*/  UMOV UR11, UR43 ;  /* 0x0000002b000b7c82 */ /* 0x000fe20008000000 */
[----:B------:R-:W-:Y:S01]  /*5410*/  UMOV UR12, UR36 ;  /* 0x00000024000c7c82 */ /* 0x000fe20008000000 */
[----:B------:R-:W-:Y:S01]  /*5420*/  UMOV UR9, UR17 ;  /* 0x0000001100097c82 */ /* 0x000fe20008000000 */
[----:B------:R-:W-:Y:S01]  /*5430*/  @P3 R2UR UR36, R24 ;  /* 0x00000000182432ca */ /* 0x000fe200000e0000 */
[----:B------:R-:W-:Y:S01]  /*5440*/  IMAD.IADD R20, R8, 0x1, R58 ;  /* 0x0000000108147824 */ /* 0x000fe200078e023a */
[----:B------:R-:W-:Y:S01]  /*5450*/  @!P4 R2UR UR22, R10 ;  /* 0x000000000a16c2ca */ /* 0x000fe200000e0000 */
[----:B------:R-:W-:Y:S01]  /*5460*/  IMAD.U32 R11, RZ, RZ, UR8 ;  /* 0x00000008ff0b7e24 */ /* 0x000fe2000f8e00ff */
[----:B------:R-:W-:Y:S01]  /*5470*/  @!UP1 UIADD3 UR8, UPT, UPT, UR7, 0x3a00, URZ ;  /* 0x00003a0007089890 */ /* 0x000fe2000fffe0ff */
[----:B------:R-:W-:Y:S01]  /*5480*/  LOP3.LUT R25, R25, R0, RZ, 0x3c, !PT ;  /* 0x0000000019197212 */ /* 0x000fe200078e3cff */
[----:B------:R-:W-:Y:S01]  /*5490*/  VOTEU.ALL UP1, P4 ;  /* 0x0000000000ff7886 */ /* 0x000fe20002020000 */
[----:B------:R-:W-:Y:S01]  /*54a0*/  IMAD.IADD R21, R13, 0x1, R60 ;  /* 0x000000010d157824 */ /* 0x000fe200078e023c */
[----:B------:R-:W-:Y:S02]  /*54b0*/  @!P4 R2UR UR23, R11 ;  /* 0x000000000b17c2ca */ /* 0x000fe400000e0000 */
[----:B------:R-:W-:Y:S11]  /*54c0*/  SEL R27, R27, RZ, P0 ;  /* 0x000000ff1b1b7207 */ /* 0x000ff60000000000 */
[----:B------:R2:W-:Y:S01]  /*54d0*/  @!UP2 UTMALDG.3D [UR16], [UR22], desc[UR14] ;  /* 0x00000e101600a5b4 */ /* 0x0005e20008011000 */
[----:B------:R2:W-:Y:S01]  /*54e0*/  @!UP1 UTMALDG.3D [UR8], [UR22], desc[UR14] ;  /* 0x00000e08160095b4 */ /* 0x0005e20008011000 */
[----:B------:R2:W-:Y:S01]  /*54f0*/  @!P4 SYNCS.ARRIVE.TRANS64.RED.A0TR RZ, [UR7+0x58], R23 ;  /* 0x00005817ffffc9a7 */ /* 0x0005e20008300407 */
[----:B------:R-:W-:Y:S01]  /*5500*/  UPLOP3.LUT UP1, UPT, UPT, UPT, UPT, 0x80, 0x8 ;  /* 0x000000000008789c */ /* 0x000fe20003f2f070 */
[----:B------:R-:W-:Y:S01]  /*5510*/  SYNCS.ARRIVE.TRANS64.RED.A1T0 RZ, [UR13], RZ ;  /* 0x000000ffffff79a7 */ /* 0x000fe2000810040d */
[----:B------:R-:W-:Y:S09]  /*5520*/  @P3 BRA `(.L_x_96) ;  /* 0xfffffff000303947 */ /* 0x000ff2000383ffff */
[----:B------:R-:W-:-:S04]  /*5530*/  SHF.L.U32 R3, R32, 0x1f, RZ ;  /* 0x0000001f20037819 */ /* 0x000fc800000006ff */
[----:B------:R-:W1:Y:S02]  /*5540*/  SYNCS.PHASECHK.TRANS64.TRYWAIT P0, [UR7+0x60], R3 ;  /* 0x00006003ff0075a7 */ /* 0x000e640008001107 */
[----:B-1----:R-:W-:Y:S05]  /*5550*/  @!P0 BRA `(.L_x_97) ;  /* 0x0000003c00ec8947 */ /* 0x002fea0003800000 */
.L_x_190:
[----:B------:R-:W4:Y:S02]  /*5560*/  SYNCS.PHASECHK.TRANS64.TRYWAIT P0, [UR7+0x68], R3 ;  /* 0x00006803ff0075a7 */ /* 0x000f240008001107 */
[----:B----4-:R-:W-:Y:S05]  /*5570*/  @!P0 BRA `(.L_x_98) ;  /* 0x0000003c00fc8947 */ /* 0x010fea0003800000 */
.L_x_192:
[----:B------:R-:W4:Y:S02]  /*5580*/  SYNCS.PHASECHK.TRANS64.TRYWAIT P0, [UR7+0x70], R3 ;  /* 0x00007003ff0075a7 */ /* 0x000f240008001107 */
[----:B----4-:R-:W-:Y:S05]  /*5590*/  @!P0 BRA `(.L_x_99) ;  /* 0x00000040000c8947 */ /* 0x010fea0003800000 */
.L_x_194:
[----:B-1----:R-:W-:-:S07]  /*55a0*/  MOV R0, UR7 ;  /* 0x0000000700007c02 */ /* 0x002fce0008000f00 */
.L_x_100:
[----:B-1----:R-:W-:-:S04]  /*55b0*/  SHF.L.U32 R3, R32, 0x1f, RZ ;  /* 0x0000001f20037819 */ /* 0x002fc800000006ff */
[----:B------:R1:W4:Y:S03]  /*55c0*/  SYNCS.PHASECHK.TRANS64.TRYWAIT P0, [R0+URZ+0x78], R3 ;  /* 0x00007803000075a7 */ /* 0x00032600080011ff */
[----:B----4-:R-:W-:Y:S05]  /*55d0*/  @!P0 NANOSLEEP.SYNCS 0x989680 ;  /* 0x009896800000895d */ /* 0x010fea0003900000 */
[----:B------:R-:W4:Y:S02]  /*55e0*/  @!P0 SYNCS.PHASECHK.TRANS64 P0, [R0+URZ+0x78], R3 ;  /* 0x00007803000085a7 */ /* 0x000f2400080010ff */
[----:B--2-4-:R-:W-:Y:S05]  /*55f0*/  @P0 EXIT ;  /* 0x000000000000094d */ /* 0x014fea0003800000 */
[----:B------:R-:W-:Y:S05]  /*5600*/  BRA `(.L_x_100) ;  /* 0xfffffffc00e87947 */ /* 0x000fea000383ffff */
.L_x_85:
[----:B------:R-:W-:-:S06]  /*5610*/  UISETP.GE.AND UP1, UPT, UR10, 0x4, UPT ;  /* 0x000000040a00788c */ /* 0x000fcc000bf26270 */
[----:B------:R-:W-:-:S13]  /*5620*/  PLOP3.LUT P0, PT, PT, PT, UP1, 0x80, 0x8 ;  /* 0x000000000008781c */ /* 0x000fda0003f0f018 */
[----:B------:R-:W-:Y:S05]  /*5630*/  @!P0 EXIT ;  /* 0x000000000000894d */ /* 0x000fea0003800000 */
[----:B------:R-:W-:Y:S01]  /*5640*/  BAR.SYNC.DEFER_BLOCKING 0x6, 0xa0 ;  /* 0x0182800000007b1d */ /* 0x000fe20000010000 */
[----:B------:R-:W-:Y:S02]  /*5650*/  IMAD.SHL.U32 R4, R66, 0x200000, RZ ;  /* 0x0020000042047824 */ /* 0x000fe400078e00ff */
[----:B------:R-:W-:Y:S02]  /*5660*/  HFMA2 R71, -RZ, RZ, 0, 5.9604644775390625e-08 ;  /* 0x00000001ff477431 */ /* 0x000fe400000001ff */
[C---:B------:R-:W-:Y:S01]  /*5670*/  IMAD.SHL.U32 R65, R72.reuse, 0x10, RZ ;  /* 0x0000001048417824 */ /* 0x040fe200078e00ff */
[----:B------:R-:W-:Y:S01]  /*5680*/  MOV R69, RZ ;  /* 0x000000ff00457202 */ /* 0x000fe20000000f00 */
[----:B------:R-:W-:Y:S01]  /*5690*/  IMAD.U32 R33, R72, 0x10000, RZ ;  /* 0x0001000048217824 */ /* 0x000fe200078e00ff */
[----:B------:R-:W-:Y:S01]  /*56a0*/  UMOV UR48, 0x400 ;  /* 0x0000040000307882 */ /* 0x000fe20000000000 */
[----:B------:R-:W1:Y:S01]  /*56b0*/  LDC R63, c[0x0][0x370] ;  /* 0x0000dc00ff3f7b82 */ /* 0x000e620000000800 */
[----:B------:R-:W-:Y:S01]  /*56c0*/  ULEA UR48, UR37, UR48, 0x18 ;  /* 0x0000003025307291 */ /* 0x000fe2000f8ec0ff */
[----:B------:R-:W-:Y:S01]  /*56d0*/  LOP3.LUT R4, R4, 0x200000, RZ, 0xc0, !PT ;  /* 0x0020000004047812 */ /* 0x000fe200078ec0ff */
[----:B------:R-:W-:Y:S01]  /*56e0*/  IMAD.SHL.U32 R64, R72, 0x2, RZ ;  /* 0x0000000248407824 */ /* 0x000fe200078e00ff */
[C---:B------:R-:W-:Y:S01]  /*56f0*/  LOP3.LUT R5, R65.reuse, 0x40, RZ, 0xc0, !PT ;  /* 0x0000004041057812 */ /* 0x040fe200078ec0ff */
[----:B------:R-:W-:Y:S01]  /*5700*/  IMAD.SHL.U32 R3, R66, 0x200, RZ ;  /* 0x0000020042037824 */ /* 0x000fe200078e00ff */
[----:B------:R-:W-:Y:S01]  /*5710*/  LOP3.LUT R2, R65, 0x5b0, RZ, 0xc0, !PT ;  /* 0x000005b041027812 */ /* 0x000fe200078ec0ff */
[----:B------:R-:W-:Y:S01]  /*5720*/  UIADD3 UR4, UPT, UPT, UR48, 0x200, URZ ;  /* 0x0000020030047890 */ /* 0x000fe2000fffe0ff */
[----:B------:R-:W2:Y:S01]  /*5730*/  LDC R28, c[0x0][0xb0c] ;  /* 0x0002c300ff1c7b82 */ /* 0x000ea20000000800 */
[----:B------:R-:W-:Y:S01]  /*5740*/  LOP3.LUT R33, R4, 0x400000, R33, 0xf8, !PT ;  /* 0x0040000004217812 */ /* 0x000fe200078ef821 */
[----:B------:R-:W-:Y:S01]  /*5750*/  IMAD.MOV.U32 R30, RZ, RZ, RZ ;  /* 0x000000ffff1e7224 */ /* 0x000fe200078e00ff */
[----:B------:R-:W-:Y:S01]  /*5760*/  LOP3.LUT R64, R5, 0x8, R64, 0xf8, !PT ;  /* 0x0000000805407812 */ /* 0x000fe200078ef840 */
[----:B------:R-:W-:Y:S01]  /*5770*/  IMAD.MOV.U32 R70, RZ, RZ, RZ ;  /* 0x000000ffff467224 */ /* 0x000fe200078e00ff */
[----:B------:R-:W-:Y:S01]  /*5780*/  LOP3.LUT R3, R2, 0x200, R3, 0xf8, !PT ;  /* 0x0000020002037812 */ /* 0x000fe200078ef803 */
[----:B------:R-:W-:Y:S01]  /*5790*/  IMAD.MOV.U32 R76, RZ, RZ, RZ ;  /* 0x000000ffff4c7224 */ /* 0x000fe200078e00ff */
[----:B------:R-:W-:Y:S01]  /*57a0*/  LOP3.LUT P0, RZ, R65, 0x40, RZ, 0xc0, !PT ;  /* 0x0000004041ff7812 */ /* 0x000fe2000780c0ff */
[----:B------:R-:W3:Y:S01]  /*57b0*/  LDC R61, c[0x0][0xb20] ;  /* 0x0002c800ff3d7b82 */ /* 0x000ee20000000800 */
[----:B------:R-:W4:Y:S01]  /*57c0*/  LDS R0, [UR48+0x140] ;  /* 0x00014030ff007984 */ /* 0x000f220008000800 */
[----:B------:R-:W-:Y:S01]  /*57d0*/  LOP3.LUT R64, R3, R64, RZ, 0xfc, !PT ;  /* 0x0000004003407212 */ /* 0x000fe200078efcff */
[----:B------:R-:W-:Y:S01]  /*57e0*/  IMAD.U32 R67, RZ, RZ, UR4 ;  /* 0x00000004ff437e24 */ /* 0x000fe2000f8e00ff */
[----:B------:R-:W-:Y:S01]  /*57f0*/  LOP3.LUT R72, R72, 0x60, RZ, 0xc0, !PT ;  /* 0x0000006048487812 */ /* 0x000fe200078ec0ff */
[----:B------:R-:W1:Y:S03]  /*5800*/  LDCU.64 UR52, c[0x0][0x348] ;  /* 0x00006900ff3477ac */ /* 0x000e660008000a00 */
[----:B------:R-:W1:Y:S01]  /*5810*/  LDC R27, c[0x0][0xb30] ;  /* 0x0002cc00ff1b7b82 */ /* 0x000e620000000800 */
[----:B------:R-:W1:Y:S01]  /*5820*/  LDCU.64 UR38, c[0x0][0x888] ;  /* 0x00011100ff2677ac */ /* 0x000e620008000a00 */
[----:B------:R-:W1:Y:S06]  /*5830*/  LDCU.64 UR44, c[0x0][0x890] ;  /* 0x00011200ff2c77ac */ /* 0x000e6c0008000a00 */
[----:B------:R-:W1:Y:S01]  /*5840*/  LDC.64 R56, c[0x0][0xb10] ;  /* 0x0002c400ff387b82 */ /* 0x000e620000000a00 */
[----:B------:R-:W-:Y:S01]  /*5850*/  UMOV UR49, URZ ;  /* 0x000000ff00317c82 */ /* 0x000fe20008000000 */
[----:B------:R-:W-:-:S06]  /*5860*/  UMOV UR51, URZ ;  /* 0x000000ff00337c82 */ /* 0x000fcc0008000000 */
[----:B------:R-:W1:Y:S08]  /*5870*/  LDC.64 R24, c[0x0][0xb18] ;  /* 0x0002c600ff187b82 */ /* 0x000e700000000a00 */
[----:B------:R-:W1:Y:S08]  /*5880*/  LDC.64 R22, c[0x0][0xb28] ;  /* 0x0002ca00ff167b82 */ /* 0x000e700000000a00 */
[----:B------:R-:W1:Y:S01]  /*5890*/  LDC.64 R54, c[0x0][0x8b0] ;  /* 0x00022c00ff367b82 */ /* 0x000e620000000a00 */
[----:B----4-:R-:W-:Y:S01]  /*58a0*/  IMAD.IADD R33, R0, 0x1, R33 ;  /* 0x0000000100217824 */ /* 0x010fe200078e0221 */
[----:B------:R-:W-:-:S06]  /*58b0*/  P2R R0, PR, RZ, 0x1 ;  /* 0x00000001ff007803 */ /* 0x000fcc0000000000 */
[----:B------:R-:W4:Y:S08]  /*58c0*/  LDC.64 R52, c[0x0][0x8a8] ;  /* 0x00022a00ff347b82 */ /* 0x000f300000000a00 */
[----:B--23--:R-:W1:Y:S02]  /*58d0*/  LDC R62, c[0x0][0x374] ;  /* 0x0000dd00ff3e7b82 */ /* 0x00ce640000000800 */
.L_x_144:
[C---:B------:R-:W-:Y:S02]  /*58e0*/  LEA R0, R76.reuse, UR48, 0x3 ;  /* 0x000000304c007c11 */ /* 0x040fe4000f8e18ff */
[----:B------:R-:W-:Y:S02]  /*58f0*/  SHF.L.U32 R3, R69, 0x1f, RZ ;  /* 0x0000001f45037819 */ /* 0x000fe400000006ff */
[----:B------:R-:W-:Y:S02]  /*5900*/  LEA R16, R76, UR48, 0x4 ;  /* 0x000000304c107c11 */ /* 0x000fe4000f8e20ff */
[----:B------:R-:W2:Y:S02]  /*5910*/  SYNCS.PHASECHK.TRANS64.TRYWAIT P0, [R0+URZ+0x90], R3 ;  /* 0x00009003000075a7 */ /* 0x000ea400080011ff */
[----:B-12---:R-:W-:Y:S05]  /*5920*/  @!P0 BRA `(.L_x_101) ;  /* 0x0000003c00408947 */ /* 0x006fea0003800000 */
.L_x_195:
[----:B------:R-:W3:Y:S01]  /*5930*/  LDC.64 R12, c[0x0][0xb10] ;  /* 0x0002c400ff0c7b82 */ /* 0x000ee20000000a00 */
[----:B------:R-:W4:Y:S01]  /*5940*/  LDS.128 R16, [R16+0x120] ;  /* 0x0001200010107984 */ /* 0x000f220000000c00 */
[----:B-1----:R-:W-:Y:S01]  /*5950*/  ISETP.NE.AND P1, PT, R27, 0x1, PT ;  /* 0x000000011b00780c */ /* 0x002fe20003f25270 */
[----:B--2---:R-:W-:Y:S01]  /*5960*/  VIADD R0, R0, 0xa0 ;  /* 0x000000a000007836 */ /* 0x004fe20000000000 */
[----:B------:R-:W-:Y:S04]  /*5970*/  ISETP.GE.AND P0, PT, R26, 0x1, PT ;  /* 0x000000011a00780c */ /* 0x000fe80003f06270 */
[----:B------:R-:W1:Y:S01]  /*5980*/  LDC.64 R10, c[0x0][0xb18] ;  /* 0x0002c600ff0a7b82 */ /* 0x000e620000000a00 */
[----:B------:R-:W-:Y:S01]  /*5990*/  PRMT R0, RZ, 0x654, R0 ;  /* 0x00000654ff007816 */ /* 0x000fe20000000000 */
[----:B------:R-:W-:Y:S01]  /*59a0*/  @!PT LDS RZ, [RZ] ;  /* 0x00000000fffff984 */ /* 0x000fe20000000800 */
[----:B------:R-:W-:Y:S01]  /*59b0*/  @!PT LDS RZ, [RZ] ;  /* 0x00000000fffff984 */ /* 0x000fe20000000800 */
[----:B------:R-:W-:Y:S01]  /*59c0*/  @!PT LDS RZ, [RZ] ;  /* 0x00000000fffff984 */ /* 0x000fe20000000800 */
[----:B------:R-:W-:Y:S01]  /*59d0*/  @!PT LDS RZ, [RZ] ;  /* 0x00000000fffff984 */ /* 0x000fe20000000800 */
[----:B------:R2:W-:Y:S06]  /*59e0*/  MEMBAR.ALL.CTA ;  /* 0x0000000000007992 */ /* 0x0005ec0000008000 */
[----:B--2---:R-:W2:Y:S01]  /*59f0*/  FENCE.VIEW.ASYNC.S ;  /* 0x00000000000073c6 */ /* 0x004ea20000000000 */
[----:B------:R-:W1:Y:S08]  /*5a00*/  @!P1 LDC R14, c[0x0][0xb20] ;  /* 0x0002c800ff0e9b82 */ /* 0x000e700000000800 */
[----:B------:R-:W1:Y:S01]  /*5a10*/  @!P1 LDC R9, c[0x0][0xb0c] ;  /* 0x0002c300ff099b82 */ /* 0x000e620000000800 */
[----:B--2---:R2:W-:Y:S01]  /*5a20*/  SYNCS.ARRIVE.TRANS64.RED.A1T0 RZ, [R0+URZ], RZ ;  /* 0x000000ff00ff79a7 */ /* 0x0045e200081004ff */
[----:B----4-:R-:W-:Y:S04]  /*5a30*/  LOP3.LUT P4, RZ, R18, 0x1, RZ, 0xc0, !PT ;  /* 0x0000000112ff7812 */ /* 0x010fe8000788c0ff */
[----:B------:R-:W-:Y:S09]  /*5a40*/  P2R R73, PR, RZ, 0x10 ;  /* 0x00000010ff497803 */ /* 0x000ff20000000000 */
[----:B------:R-:W-:Y:S02]  /*5a50*/  @P4 MOV R31, R16 ;  /* 0x00000010001f4202 */ /* 0x000fe40000000f00 */
[----:B------:R-:W-:Y:S01]  /*5a60*/  @P4 LOP3.LUT R29, R17, 0xffff, RZ, 0xc0, !PT ;  /* 0x0000ffff111d4812 */ /* 0x000fe200078ec0ff */
[----:B--23--:R-:W-:Y:S06]  /*5a70*/  @!P0 BRA `(.L_x_102) ;  /* 0x0000000000a48947 */ /* 0x00cfec0003800000 */
[----:B------:R-:W-:Y:S01]  /*5a80*/  IMAD.HI.U32 R36, R62, R25, RZ ;  /* 0x000000193e247227 */ /* 0x000fe200078e00ff */
[----:B------:R-:W-:Y:S02]  /*5a90*/  ISETP.NE.AND P0, PT, R24, 0x1, PT ;  /* 0x000000011800780c */ /* 0x000fe40003f05270 */
[----:B------:R-:W-:Y:S01]  /*5aa0*/  ISETP.NE.AND P2, PT, R26, 0x1, PT ;  /* 0x000000011a00780c */ /* 0x000fe20003f45270 */
[-C--:B------:R-:W-:Y:S01]  /*5ab0*/  IMAD.HI.U32 R34, R63, R56.reuse, RZ ;  /* 0x000000383f227227 */ /* 0x080fe200078e00ff */
[----:B------:R-:W-:Y:S02]  /*5ac0*/  SHF.R.U32.HI R37, RZ, R61, R36 ;  /* 0x0000003dff257219 */ /* 0x000fe40000011624 */
[----:B------:R-:W-:Y:S01]  /*5ad0*/  ISETP.NE.AND P3, PT, R28, 0x1, PT ;  /* 0x000000011c00780c */ /* 0x000fe20003f65270 */
[----:B------:R-:W-:Y:S01]  /*5ae0*/  IMAD.HI.U32 R40, R29, R25, RZ ;  /* 0x000000191d287227 */ /* 0x000fe200078e00ff */
[----:B------:R-:W-:Y:S02]  /*5af0*/  SHF.R.U32.HI R34, RZ, R57, R34 ;  /* 0x00000039ff227219 */ /* 0x000fe40000011622 */
[----:B------:R-:W-:Y:S01]  /*5b00*/  SEL R3, R62, R37, !P0 ;  /* 0x000000253e037207 */ /* 0x000fe20004000000 */
[----:B------:R-:W-:Y:S01]  /*5b10*/  IMAD.HI.U32 R38, R31, R56, RZ ;  /* 0x000000381f267227 */ /* 0x000fe200078e00ff */
[----:B------:R-:W-:Y:S03]  /*5b20*/  SEL R7, R63, R34, !P3 ;  /* 0x000000223f077207 */ /* 0x000fe60005800000 */
[-C--:B------:R-:W-:Y:S01]  /*5b30*/  IMAD.HI.U32 R34, R3, R22.reuse, RZ ;  /* 0x0000001603227227 */ /* 0x080fe200078e00ff */
[----:B------:R-:W-:Y:S03]  /*5b40*/  SHF.R.U32.HI R38, RZ, R57, R38 ;  /* 0x00000039ff267219 */ /* 0x000fe60000011626 */
[----:B------:R-:W-:Y:S01]  /*5b50*/  IMAD.HI.U32 R36, R7, R22, RZ ;  /* 0x0000001607247227 */ /* 0x000fe200078e00ff */
[----:B------:R-:W-:Y:S02]  /*5b60*/  @P2 SHF.R.U32.HI R3, RZ, R23, R34 ;  /* 0x00000017ff032219 */ /* 0x000fe40000011622 */
[----:B------:R-:W-:Y:S02]  /*5b70*/  SHF.R.U32.HI R34, RZ, R61, R40 ;  /* 0x0000003dff227219 */ /* 0x000fe40000011628 */
[----:B------:R-:W-:Y:S01]  /*5b80*/  @P2 SHF.R.U32.HI R7, RZ, R23, R36 ;  /* 0x00000017ff072219 */ /* 0x000fe20000011624 */
[C---:B------:R-:W-:Y:S01]  /*5b90*/  IMAD R2, R26.reuse, R3, RZ ;  /* 0x000000031a027224 */ /* 0x040fe200078e02ff */
[----:B------:R-:W-:Y:S02]  /*5ba0*/  SEL R5, R29, R34, !P0 ;  /* 0x000000221d057207 */ /* 0x000fe40004000000 */
[----:B------:R-:W-:Y:S01]  /*5bb0*/  SEL R3, R31, R38, !P3 ;  /* 0x000000261f037207 */ /* 0x000fe20005800000 */
[----:B------:R-:W-:Y:S01]  /*5bc0*/  IMAD R4, R26, R7, RZ ;  /* 0x000000071a047224 */ /* 0x000fe200078e02ff */
[C---:B------:R-:W-:Y:S01]  /*5bd0*/  ISETP.GE.AND P0, PT, R5.reuse, R2, PT ;  /* 0x000000020500720c */ /* 0x040fe20003f06270 */
[----:B------:R-:W-:Y:S03]  /*5be0*/  IMAD.HI.U32 R6, R5, R22, RZ ;  /* 0x0000001605067227 */ /* 0x000fe600078e00ff */
[----:B------:R-:W-:Y:S01]  /*5bf0*/  ISETP.GE.OR P0, PT, R3, R4, P0 ;  /* 0x000000040300720c */ /* 0x000fe20000706670 */
[----:B------:R-:W-:Y:S01]  /*5c00*/  IMAD.MOV R4, RZ, RZ, -R3 ;  /* 0x000000ffff047224 */ /* 0x000fe200078e0a03 */
[-C--:B------:R-:W-:Y:S03]  /*5c10*/  SHF.R.U32.HI R6, RZ, R23.reuse, R6 ;  /* 0x00000017ff067219 */ /* 0x080fe60000011606 */
[----:B------:R-:W-:Y:S01]  /*5c20*/  IMAD R31, R28, R4, R31 ;  /* 0x000000041c1f7224 */ /* 0x000fe200078e021f */
[----:B------:R-:W-:Y:S05]  /*5c30*/  SEL R15, R5, R6, !P2 ;  /* 0x00000006050f7207 */ /* 0x000fea0005000000 */
[----:B------:R-:W-:Y:S02]  /*5c40*/  IMAD.MOV R6, RZ, RZ, -R15 ;  /* 0x000000ffff067224 */ /* 0x000fe400078e0a0f */
[C---:B------:R-:W-:Y:S04]  /*5c50*/  @!P0 IMAD.HI.U32 R2, R3.reuse, R22, RZ ;  /* 0x0000001603028227 */ /* 0x040fe800078e00ff */
[----:B------:R-:W-:Y:S01]  /*5c60*/  IMAD R6, R26, R6, R5 ;  /* 0x000000061a067224 */ /* 0x000fe200078e0205 */
[----:B------:R-:W-:Y:S04]  /*5c70*/  @!P0 SHF.R.U32.HI R2, RZ, R23, R2 ;  /* 0x00000017ff028219 */ /* 0x000fe80000011602 */
[----:B------:R-:W-:Y:S02]  /*5c80*/  @!P0 SEL R0, R3, R2, !P2 ;  /* 0x0000000203008207 */ /* 0x000fe40005000000 */
[----:B------:R-:W-:Y:S02]  /*5c90*/  IADD3 R2, PT, PT, -R5, RZ, RZ ;  /* 0x000000ff05027210 */ /* 0x000fe40007ffe1ff */
[----:B------:R-:W-:Y:S01]  /*5ca0*/  @!P0 IADD3 R8, PT, PT, R15, -R0, RZ ;  /* 0x800000000f088210 */ /* 0x000fe20007ffe0ff */
[----:B------:R-:W-:Y:S02]  /*5cb0*/  @!P0 IMAD R0, R7, R6, R0 ;  /* 0x0000000607008224 */ /* 0x000fe400078e0200 */
[----:B------:R-:W-:Y:S02]  /*5cc0*/  IMAD R29, R24, R2, R29 ;  /* 0x00000002181d7224 */ /* 0x000fe400078e021d */
[----:B------:R-:W-:Y:S02]  /*5cd0*/  @!P0 IMAD R5, R8, R26, R3 ;  /* 0x0000001a08058224 */ /* 0x000fe400078e0203 */
[----:B------:R-:W-:Y:S04]  /*5ce0*/  @!P0 IMAD.MOV.U32 R3, RZ, RZ, R0 ;  /* 0x000000ffff038224 */ /* 0x000fe800078e0000 */
[----:B------:R-:W-:Y:S02]  /*5cf0*/  IMAD R31, R3, R28, R31 ;  /* 0x0000001c031f7224 */ /* 0x000fe400078e021f */
[----:B------:R-:W-:Y:S07]  /*5d00*/  IMAD R29, R5, R24, R29 ;  /* 0x00000018051d7224 */ /* 0x000fee00078e021d */
.L_x_102:
[----:B-1----:R-:W-:Y:S01]  /*5d10*/  @!P1 ISETP.NE.AND P0, PT, R10, 0x1, PT ;  /* 0x000000010a00980c */ /* 0x002fe20003f05270 */
[----:B------:R-:W-:Y:S01]  /*5d20*/  @!P1 IMAD.HI.U32 R3, R29, R11, RZ ;  /* 0x0000000b1d039227 */ /* 0x000fe200078e00ff */
[----:B------:R-:W-:Y:S01]  /*5d30*/  R2UR UR42, R21 ;  /* 0x00000000152a72ca */ /* 0x000fe200000e0000 */
[----:B------:R-:W-:Y:S01]  /*5d40*/  BSSY.RECONVERGENT B6, `(.L_x_103) ;  /* 0x0000031000067945 */ /* 0x000fe20003800200 */
[----:B------:R-:W-:Y:S01]  /*5d50*/  R2UR UR41, R20 ;  /* 0x00000000142972ca */ /* 0x000fe200000e0000 */
[----:B------:R-:W-:Y:S01]  /*5d60*/  @!P1 IMAD.HI.U32 R0, R31, R12, RZ ;  /* 0x0000000c1f009227 */ /* 0x000fe200078e00ff */
[----:B------:R-:W-:Y:S02]  /*5d70*/  @!P1 SHF.R.U32.HI R2, RZ, R14, R3 ;  /* 0x0000000eff029219 */ /* 0x000fe40000011603 */
[----:B------:R-:W-:Y:S01]  /*5d80*/  @!P1 ISETP.NE.AND P2, PT, R9, 0x1, PT ;  /* 0x000000010900980c */ /* 0x000fe20003f45270 */
[----:B------:R-:W-:Y:S01]  /*5d90*/  VIADD R76, R76, 0x1 ;  /* 0x000000014c4c7836 */ /* 0x000fe20000000000 */
[----:B------:R-:W-:Y:S02]  /*5da0*/  @!P1 SEL R2, R29, R2, !P0 ;  /* 0x000000021d029207 */ /* 0x000fe40004000000 */
[----:B------:R-:W-:Y:S02]  /*5db0*/  @!P1 SHF.R.U32.HI R0, RZ, R13, R0 ;  /* 0x0000000dff009219 */ /* 0x000fe40000011600 */
[----:B------:R-:W-:Y:S01]  /*5dc0*/  LOP3.LUT P0, RZ, R67, 0x90, RZ, 0xc0, !PT ;  /* 0x0000009043ff7812 */ /* 0x000fe2000780c0ff */
[----:B------:R-:W-:Y:S01]  /*5dd0*/  USHF.L.U32 UR42, UR42, 0x6, URZ ;  /* 0x000000062a2a7899 */ /* 0x000fe200080006ff */
[----:B------:R-:W-:Y:S01]  /*5de0*/  @!P1 SEL R3, R31, R0, !P2 ;  /* 0x000000001f039207 */ /* 0x000fe20005000000 */
[----:B------:R-:W-:Y:S01]  /*5df0*/  USHF.L.U32 UR41, UR41, 0x7, URZ ;  /* 0x0000000729297899 */ /* 0x000fe200080006ff */
[----:B------:R-:W-:Y:S03]  /*5e00*/  @P4 SHF.R.U32.HI R68, RZ, 0x10, R17 ;  /* 0x00000010ff444819 */ /* 0x000fe60000011611 */
[----:B------:R-:W-:Y:S02]  /*5e10*/  @!P1 IMAD.IADD R0, R2, 0x1, -R3 ;  /* 0x0000000102009824 */ /* 0x000fe400078e0a03 */
[----:B------:R-:W-:Y:S02]  /*5e20*/  @!P1 IMAD.IADD R2, R3, 0x1, -R2 ;  /* 0x0000000103029824 */ /* 0x000fe400078e0a02 */
[----:B------:R-:W-:Y:S02]  /*5e30*/  @!P1 IMAD R31, R0, R9, R31 ;  /* 0x00000009001f9224 */ /* 0x000fe400078e021f */
[----:B------:R-:W-:Y:S01]  /*5e40*/  @!P1 IMAD R29, R2, R10, R29 ;  /* 0x0000000a021d9224 */ /* 0x000fe200078e021d */
[----:B------:R-:W-:Y:S06]  /*5e50*/  @!P0 BRA `(.L_x_104) ;  /* 0x00000000007c8947 */ /* 0x000fec0003800000 */
[----:B------:R-:W1:Y:S01]  /*5e60*/  LDCU.64 UR8, c[0x4][0x80] ;  /* 0x01001000ff0877ac */ /* 0x000e620008000a00 */
[----:B------:R-:W-:Y:S01]  /*5e70*/  MOV R2, 0x0 ;  /* 0x0000000000027802 */ /* 0x000fe20000000f00 */
[----:B------:R-:W-:Y:S02]  /*5e80*/  HFMA2 R12, -RZ, RZ, 0, 5.9604644775390625e-08 ;  /* 0x00000001ff0c7431 */ /* 0x000fe400000001ff */
[----:B------:R-:W-:Y:S01]  /*5e90*/  IMAD.MOV.U32 R8, RZ, RZ, 0x70 ;  /* 0x00000070ff087424 */ /* 0x000fe200078e00ff */
[----:B------:R2:W3:Y:S01]  /*5ea0*/  LDC.64 R14, c[0x4][R2] ;  /* 0x01000000020e7b82 */ /* 0x0004e20000000a00 */
[----:B------:R-:W4:Y:S01]  /*5eb0*/  LDCU.64 UR6, c[0x4][0x88] ;  /* 0x01001100ff0677ac */ /* 0x000f220008000a00 */
[----:B------:R-:W-:Y:S01]  /*5ec0*/  IMAD.MOV.U32 R13, RZ, RZ, RZ ;  /* 0x000000ffff0d7224 */ /* 0x000fe200078e00ff */
[----:B------:R-:W2:Y:S01]  /*5ed0*/  LDCU.64 UR4, c[0x4][0x8] ;  /* 0x01000100ff0477ac */ /* 0x000ea20008000a00 */
[----:B-1----:R-:W-:Y:S01]  /*5ee0*/  MOV R5, UR9 ;  /* 0x0000000900057c02 */ /* 0x002fe20008000f00 */
[----:B------:R-:W-:Y:S01]  /*5ef0*/  IMAD.U32 R4, RZ, RZ, UR8 ;  /* 0x00000008ff047e24 */ /* 0x000fe2000f8e00ff */
[----:B----4-:R-:W-:Y:S01]  /*5f00*/  MOV R7, UR7 ;  /* 0x0000000700077c02 */ /* 0x010fe20008000f00 */
[----:B------:R-:W-:Y:S01]  /*5f10*/  IMAD.U32 R6, RZ, RZ, UR6 ;  /* 0x00000006ff067e24 */ /* 0x000fe2000f8e00ff */
[----:B--2---:R-:W-:Y:S01]  /*5f20*/  MOV R11, UR5 ;  /* 0x00000005000b7c02 */ /* 0x004fe20008000f00 */
[----:B------:R-:W-:Y:S02]  /*5f30*/  IMAD.U32 R10, RZ, RZ, UR4 ;  /* 0x00000004ff0a7e24 */ /* 0x000fe4000f8e00ff */
[----:B------:R-:W-:Y:S07]  /*5f40*/  LEPC R20, `(.L_x_105) ;  /* 0x000000001014794e */ /* 0x000fee0000000000 */
[----:B---3-5:R-:W-:Y:S05]  /*5f50*/  CALL.ABS.NOINC R14 ;  /* 0x000000000e007343 */ /* 0x028fea0003c00000 */
.L_x_105:
[----:B------:R-:W1:Y:S01]  /*5f60*/  LDCU.64 UR8, c[0x4][0x80] ;  /* 0x01001000ff0877ac */ /* 0x000e620008000a00 */
[----:B------:R-:W2:Y:S01]  /*5f70*/  LDC.64 R2, c[0x4][R2] ;  /* 0x0100000002027b82 */ /* 0x000ea20000000a00 */
[----:B------:R-:W-:Y:S02]  /*5f80*/  HFMA2 R12, -RZ, RZ, 0, 5.9604644775390625e-08 ;  /* 0x00000001ff0c7431 */ /* 0x000fe400000001ff */
[----:B------:R-:W-:Y:S02]  /*5f90*/  IMAD.MOV.U32 R8, RZ, RZ, 0x70 ;  /* 0x00000070ff087424 */ /* 0x000fe400078e00ff */
[----:B------:R-:W-:Y:S01]  /*5fa0*/  IMAD.MOV.U32 R13, RZ, RZ, RZ ;  /* 0x000000ffff0d7224 */ /* 0x000fe200078e00ff */
[----:B------:R-:W3:Y:S01]  /*5fb0*/  LDCU.64 UR6, c[0x4][0x88] ;  /* 0x01001100ff0677ac */ /* 0x000ee20008000a00 */
[----:B------:R-:W4:Y:S01]  /*5fc0*/  LDCU.64 UR4, c[0x4][0x8] ;  /* 0x01000100ff0477ac */ /* 0x000f220008000a00 */
[----:B-1----:R-:W-:Y:S02]  /*5fd0*/  MOV R4, UR8 ;  /* 0x0000000800047c02 */ /* 0x002fe40008000f00 */
[----:B------:R-:W-:Y:S02]  /*5fe0*/  MOV R5, UR9 ;  /* 0x0000000900057c02 */ /* 0x000fe40008000f00 */
[----:B---3--:R-:W-:Y:S01]  /*5ff0*/  MOV R7, UR7 ;  /* 0x0000000700077c02 */ /* 0x008fe20008000f00 */
[----:B------:R-:W-:Y:S01]  /*6000*/  IMAD.U32 R6, RZ, RZ, UR6 ;  /* 0x00000006ff067e24 */ /* 0x000fe2000f8e00ff */
[----:B----4-:R-:W-:Y:S01]  /*6010*/  MOV R11, UR5 ;  /* 0x00000005000b7c02 */ /* 0x010fe20008000f00 */
[----:B------:R-:W-:Y:S02]  /*6020*/  IMAD.U32 R10, RZ, RZ, UR4 ;  /* 0x00000004ff0a7e24 */ /* 0x000fe4000f8e00ff */
[----:B------:R-:W-:Y:S07]  /*6030*/  LEPC R20, `(.L_x_104) ;  /* 0x000000001014794e */ /* 0x000fee0000000000 */
[----:B--2---:R-:W-:Y:S05]  /*6040*/  CALL.ABS.NOINC R2 ;  /* 0x0000000002007343 */ /* 0x004fea0003c00000 */
.L_x_104:
[----:B------:R-:W-:Y:S05]  /*6050*/  BSYNC.RECONVERGENT B6 ;  /* 0x0000000000067941 */ /* 0x000fea0003800200 */
.L_x_103:
[----:B------:R-:W-:Y:S01]  /*6060*/  ISETP.NE.U32.AND P4, PT, R54, RZ, PT ;  /* 0x000000ff3600720c */ /* 0x000fe20003f85070 */
[----:B------:R-:W-:Y:S01]  /*6070*/  UISETP.NE.AND UP2, UPT, UR50, URZ, UPT ;  /* 0x000000ff3200728c */ /* 0x000fe2000bf45270 */
[----:B------:R-:W-:Y:S01]  /*6080*/  ISETP.NE.U32.AND P2, PT, RZ, UR38, PT ;  /* 0x00000026ff007c0c */ /* 0x000fe2000bf45070 */
[----:B------:R-:W-:Y:S01]  /*6090*/  UISETP.NE.U32.AND UP1, UPT, UR44, URZ, UPT ;  /* 0x000000ff2c00728c */ /* 0x000fe2000bf25070 */
[----:B------:R-:W-:Y:S01]  /*60a0*/  ISETP.NE.AND.EX P4, PT, R55, RZ, PT, P4 ;  /* 0x000000ff3700720c */ /* 0x000fe20003f85340 */
[----:B------:R-:W-:Y:S01]  /*60b0*/  UPLOP3.LUT UP0, UPT, UPT, UPT, UPT, 0x40, 0x4 ;  /* 0x000000000004789c */ /* 0x000fe20003f0e870 */
[----:B------:R-:W-:Y:S01]  /*60c0*/  ISETP.NE.AND.EX P2, PT, RZ, UR39, PT, P2 ;  /* 0x00000027ff007c0c */ /* 0x000fe2000bf45320 */
[----:B------:R-:W-:Y:S01]  /*60d0*/  UISETP.NE.AND.EX UP1, UPT, UR45, URZ, UPT, UP1 ;  /* 0x000000ff2d00728c */ /* 0x000fe2000bf25310 */
[----:B------:R-:W-:Y:S04]  /*60e0*/  PLOP3.LUT P1, PT, PT, PT, UP2, 0x80, 0x8 ;  /* 0x000000000008781c */ /* 0x000fe80003f2f028 */
[----:B------:R-:W-:Y:S06]  /*60f0*/  @UP2 UPLOP3.LUT UP0, UPT, UPT, UPT, UP1, 0x80, 0x8 ;  /* 0x000000000008289c */ /* 0x000fec0003f0f010 */
[----:B------:R-:W-:Y:S01]  /*6100*/  PLOP3.LUT P0, PT, PT, PT, UP0, 0x80, 0x8 ;  /* 0x000000000008781c */ /* 0x000fe20003f0f008 */
[----:B------:R-:W-:Y:S01]  /*6110*/  @!UPT UIADD3 URZ, UPT, UPT, URZ, URZ, URZ ;  /* 0x000000fffffff290 */ /* 0x000fe2000fffe0ff */
[----:B------:R-:W-:Y:S11]  /*6120*/  BRA.U !UP1, `(.L_x_106) ;  /* 0x0000000109387547 */ /* 0x000ff6000b800000 */
[----:B------:R-:W-:Y:S01]  /*6130*/  UISETP.NE.U32.AND UP0, UPT, UR38, URZ, UPT ;  /* 0x000000ff2600728c */ /* 0x000fe2000bf05070 */
[----:B------:R-:W-:Y:S02]  /*6140*/  HFMA2 R0, -RZ, RZ, 0, 5.9604644775390625e-08 ;  /* 0x00000001ff007431 */ /* 0x000fe400000001ff */
[----:B------:R-:W-:Y:S01]  /*6150*/  IMAD.MOV.U32 R59, RZ, RZ, 0x1 ;  /* 0x00000001ff3b7424 */ /* 0x000fe200078e00ff */
[----:B------:R-:W-:Y:S06]  /*6160*/  UISETP.NE.AND.EX UP0, UPT, UR39, URZ, UPT, UP0 ;  /* 0x000000ff2700728c */ /* 0x000fec000bf05300 */
[----:B------:R-:W-:Y:S05]  /*6170*/  PLOP3.LUT P3, PT, PT, PT, UP0, 0x80, 0x8 ;  /* 0x000000000008781c */ /* 0x000fea0003f6f008 */
[----:B------:R-:W1:Y:S01]  /*6180*/  @UP0 LDCU.64 UR6, c[0x0][0x888] ;  /* 0x00011100ff0607ac */ /* 0x000e620008000a00 */
[----:B------:R-:W-:Y:S07]  /*6190*/  @UP0 UIMAD UR4, UR36, UR44, URZ ;  /* 0x0000002c240402a4 */ /* 0x000fee000f8e02ff */
[----:B------:R-:W-:Y:S01]  /*61a0*/  @!P3 PRMT R59, R0, 0x7610, R59 ;  /* 0x00007610003bb816 */ /* 0x000fe2000000003b */
[----:B-1----:R-:W-:Y:S03]  /*61b0*/  @UP0 UIMAD.WIDE UR6, UR4, 0x4, UR6 ;  /* 0x00000004040608a5 */ /* 0x002fe6000f8e0206 */
[----:B------:R-:W1:Y:S03]  /*61c0*/  @!UP0 LDCU UR4, c[0x0][0x880] ;  /* 0x00011000ff0487ac */ /* 0x000e660008000800 */
[----:B------:R-:W-:Y:S01]  /*61d0*/  IMAD.U32 R2, RZ, RZ, UR6 ;  /* 0x00000006ff027e24 */ /* 0x000fe2000f8e00ff */
[----:B------:R-:W-:Y:S05]  /*61e0*/  MOV R3, UR7 ;  /* 0x0000000700037c02 */ /* 0x000fea0008000f00 */
[----:B-----5:R2:W5:Y:S02]  /*61f0*/  @P3 LDG.E R35, desc[UR46][R2.64] ;  /* 0x0000002e02233981 */ /* 0x020564000c1e1900 */
[----:B-12---:R-:W-:Y:S02]  /*6200*/  @!P3 IMAD.U32 R35, RZ, RZ, UR4 ;  /* 0x00000004ff23be24 */ /* 0x006fe4000f8e00ff */
.L_x_106:
[----:B------:R-:W-:Y:S05]  /*6210*/  @!P4 BRA `(.L_x_107) ;  /* 0x000000000020c947 */ /* 0x000fea0003800000 */
[----:B------:R-:W-:Y:S04]  /*6220*/  ISETP.NE.U32.AND P3, PT, R52, RZ, PT ;  /* 0x000000ff3400720c */ /* 0x000fe80003f65070 */
[----:B------:R-:W-:Y:S11]  /*6230*/  ISETP.NE.AND.EX P3, PT, R53, RZ, PT, P3 ;  /* 0x000000ff3500720c */ /* 0x000ff60003f65330 */
[----:B------:R-:W-:Y:S02]  /*6240*/  @!UPT UIADD3 URZ, UPT, UPT, URZ, URZ, URZ ;  /* 0x000000fffffff290 */ /* 0x000fe4000fffe0ff */
[----:B------:R-:W1:Y:S01]  /*6250*/  @P3 LDC.64 R2, c[0x0][0x8a8] ;  /* 0x00022a00ff023b82 */ /* 0x000e620000000a00 */
[----:B------:R-:W-:Y:S04]  /*6260*/  @P3 IMAD R0, R54, UR36, RZ ;  /* 0x0000002436003c24 */ /* 0x000fe8000f8e02ff */
[----:B-1----:R-:W-:Y:S05]  /*6270*/  @P3 IMAD.WIDE R2, R0, 0x4, R2 ;  /* 0x0000000400023825 */ /* 0x002fea00078e0202 */
[----:B-----5:R1:W5:Y:S02]  /*6280*/  @P3 LDG.E R32, desc[UR46][R2.64] ;  /* 0x0000002e02203981 */ /* 0x020364000c1e1900 */
[----:B-1----:R-:W2:Y:S02]  /*6290*/  @!P3 LDC R32, c[0x0][0x8a0] ;  /* 0x00022800ff20bb82 */ /* 0x002ea40000000800 */
.L_x_107:
[----:B-----5:R-:W-:Y:S01]  /*62a0*/  FSETP.NEU.AND P3, PT, R35, RZ, PT ;  /* 0x000000ff2300720b */ /* 0x020fe20003f6d000 */
[----:B------:R-:W-:Y:S01]  /*62b0*/  IMAD.SHL.U32 R77, R64, 0x2, RZ ;  /* 0x00000002404d7824 */ /* 0x000fe200078e00ff */
[----:B------:R-:W-:Y:S01]  /*62c0*/  SEL R5, RZ, 0xffffffff, P2 ;  /* 0xffffffffff057807 */ /* 0x000fe20001000000 */
[----:B------:R-:W-:Y:S01]  /*62d0*/  BSSY B1, `(.L_x_108) ;  /* 0x0000034000017945 */ /* 0x000fe20003800000 */
[----:B------:R-:W-:Y:S01]  /*62e0*/  @P1 LOP3.LUT P2, RZ, R59, 0xff, RZ, 0xc0, !PT ;  /* 0x000000ff3bff1812 */ /* 0x000fe2000784c0ff */
[----:B------:R-:W-:Y:S01]  /*62f0*/  IMAD.MOV.U32 R39, RZ, RZ, 0x1 ;  /* 0x00000001ff277424 */ /* 0x000fe200078e00ff */
[----:B------:R-:W-:Y:S01]  /*6300*/  @P1 SEL R0, RZ, 0xffffffff, P3 ;  /* 0xffffffffff001807 */ /* 0x000fe20001800000 */
[C---:B------:R-:W-:Y:S01]  /*6310*/  IMAD R34, R30.reuse, 0x40, R33 ;  /* 0x000000401e227824 */ /* 0x040fe200078e0221 */
[----:B------:R-:W-:Y:S01]  /*6320*/  LOP3.LUT R71, R71, 0x1, RZ, 0x3c, !PT ;  /* 0x0000000147477812 */ /* 0x000fe200078e3cff */
[----:B------:R-:W-:Y:S01]  /*6330*/  IMAD.MOV.U32 R38, RZ, RZ, RZ ;  /* 0x000000ffff267224 */ /* 0x000fe200078e00ff */
[----:B------:R-:W-:Y:S02]  /*6340*/  @P0 SEL R0, R5, R0, !P2 ;  /* 0x0000000005000207 */ /* 0x000fe40005000000 */
[----:B------:R-:W-:Y:S02]  /*6350*/  CS2R R50, SRZ ;  /* 0x0000000000327805 */ /* 0x000fe4000001ff00 */
[----:B------:R-:W-:Y:S02]  /*6360*/  LEA R74, R30, UR48, 0x3 ;  /* 0x000000301e4a7c11 */ /* 0x000fe4000f8e18ff */
[----:B------:R-:W-:Y:S02]  /*6370*/  CS2R R48, SRZ ;  /* 0x0000000000307805 */ /* 0x000fe4000001ff00 */
[----:B------:R-:W-:Y:S02]  /*6380*/  @P1 LOP3.LUT R0, R0, 0x1, RZ, 0xc0, !PT ;  /* 0x0000000100001812 */ /* 0x000fe400078ec0ff */
[----:B------:R-:W-:Y:S02]  /*6390*/  CS2R R42, SRZ ;  /* 0x00000000002a7805 */ /* 0x000fe4000001ff00 */
[----:B------:R-:W-:Y:S02]  /*63a0*/  SHF.L.U32 R3, R70, 0x1f, RZ ;  /* 0x0000001f46037819 */ /* 0x000fe400000006ff */
[----:B------:R-:W-:Y:S02]  /*63b0*/  CS2R R40, SRZ ;  /* 0x0000000000287805 */ /* 0x000fe4000001ff00 */
[----:B------:R-:W-:Y:S01]  /*63c0*/  ISETP.NE.U32.OR P5, PT, R0, 0x1, !P1 ;  /* 0x000000010000780c */ /* 0x000fe20004fa5470 */
[----:B------:R-:W-:Y:S01]  /*63d0*/  VIADD R82, R77, UR48 ;  /* 0x000000304d527c36 */ /* 0x000fe20008000000 */
[----:B------:R-:W-:Y:S02]  /*63e0*/  PLOP3.LUT P2, PT, PT, PT, UP1, 0x80, 0x8 ;  /* 0x000000000008781c */ /* 0x000fe40003f4f018 */
[----:B------:R-:W-:Y:S02]  /*63f0*/  SEL R0, RZ, 0xffffffff, P3 ;  /* 0xffffffffff007807 */ /* 0x000fe40001800000 */
[----:B------:R-:W-:Y:S02]  /*6400*/  LOP3.LUT P3, R75, R59, 0xff, RZ, 0xc0, !PT ;  /* 0x000000ff3b4b7812 */ /* 0x000fe4000786c0ff */
[----:B------:R-:W-:Y:S05]  /*6410*/  P2R R78, PR, RZ, 0x20 ;  /* 0x00000020ff4e7803 */ /* 0x000fea0000000000 */
[----:B------:R-:W-:Y:S02]  /*6420*/  @P5 SHF.L.U32 R2, R71, 0x1f, RZ ;  /* 0x0000001f47025819 */ /* 0x000fe400000006ff */
[----:B------:R-:W-:Y:S02]  /*6430*/  @P2 SEL R0, R5, R0, !P3 ;  /* 0x0000000005002207 */ /* 0x000fe40005800000 */
[----:B------:R-:W1:Y:S02]  /*6440*/  @P5 SYNCS.PHASECHK.TRANS64.TRYWAIT P1, [UR48+0x40], R2 ;  /* 0x00004002ff0055a7 */ /* 0x000e640008021130 */
[----:B------:R-:W-:Y:S04]  /*6450*/  LOP3.LUT R0, R0, 0x1, RZ, 0xc0, !PT ;  /* 0x0000000100007812 */ /* 0x000fe800078ec0ff */
[----:B------:R-:W-:Y:S04]  /*6460*/  ISETP.NE.U32.AND P4, PT, R0, 0x1, PT ;  /* 0x000000010000780c */ /* 0x000fe80003f85070 */
[----:B------:R-:W-:Y:S01]  /*6470*/  P2R R80, PR, RZ, 0x10 ;  /* 0x00000010ff507803 */ /* 0x000fe20000000000 */
[----:B------:R3:W4:Y:S01]  /*6480*/  SYNCS.PHASECHK.TRANS64.TRYWAIT P0, [R74+URZ+0xb0], R3 ;  /* 0x0000b0034a0075a7 */ /* 0x00072200080011ff */
[----:B-1----:R-:W-:Y:S01]  /*6490*/  @P5 SEL R39, RZ, 0x1, !P1 ;  /* 0x00000001ff275807 */ /* 0x002fe20004800000 */
[----:B---3--:R-:W-:Y:S06]  /*64a0*/  @!P5 BRA `(.L_x_109) ;  /* 0x000000000058d947 */ /* 0x008fec0003800000 */
[C---:B------:R-:W-:Y:S01]  /*64b0*/  VIADD R0, R82.reuse, 0x200 ;  /* 0x0000020052007836 */ /* 0x040fe20000000000 */
[----:B------:R-:W-:Y:S01]  /*64c0*/  LOP3.LUT P5, RZ, R65, 0x40, RZ, 0xc0, !PT ;  /* 0x0000004041ff7812 */ /* 0x000fe200078ac0ff */
[----:B------:R-:W-:Y:S01]  /*64d0*/  BSSY B0, `(.L_x_110) ;  /* 0x000000e000007945 */ /* 0x000fe20003800000 */
[----:B------:R-:W-:Y:S01]  /*64e0*/  ISETP.NE.AND P2, PT, R39, RZ, PT ;  /* 0x000000ff2700720c */ /* 0x000fe20003f45270 */
[----:B------:R-:W-:Y:S01]  /*64f0*/  @P4 VIADD R2, R82, 0x210 ;  /* 0x0000021052024836 */ /* 0x000fe20000000000 */
[----:B------:R-:W-:Y:S01]  /*6500*/  PLOP3.LUT P1, PT, PT, PT, PT, 0x8, 0x80 ;  /* 0x000000000080781c */ /* 0x000fe20003f2e170 */
[----:B------:R-:W-:Y:S01]  /*6510*/  IMAD.MOV.U32 R51, RZ, RZ, RZ ;  /* 0x000000ffff337224 */ /* 0x000fe200078e00ff */
[----:B------:R-:W-:Y:S02]  /*6520*/  @P4 PLOP3.LUT P1, PT, P5, PT, PT, 0x80, 0x8 ;  /* 0x000000000008481c */ /* 0x000fe40002f2f070 */
[----:B------:R-:W-:Y:S02]  /*6530*/  CS2R R48, SRZ ;  /* 0x0000000000307805 */ /* 0x000fe4000001ff00 */
[----:B------:R-:W-:Y:S02]  /*6540*/  CS2R R42, SRZ ;  /* 0x00000000002a7805 */ /* 0x000fe4000001ff00 */
[----:B------:R-:W-:Y:S07]  /*6550*/  CS2R R40, SRZ ;  /* 0x0000000000287805 */ /* 0x000fee000001ff00 */
[----:B------:R-:W-:Y:S01]  /*6560*/  @P1 VIADD R2, R0, 0xfffffff0 ;  /* 0xfffffff000021836 */ /* 0x000fe20000000000 */
[----:B------:R-:W-:Y:S06]  /*6570*/  @P2 BRA `(.L_x_111) ;  /* 0x00000000000c2947 */ /* 0x000fec0003800000 */
[----:B------:R-:W-:Y:S04]  /*6580*/  SHF.L.U32 R5, R71, 0x1f, RZ ;  /* 0x0000001f47057819 */ /* 0x000fe800000006ff */
[----:B------:R-:W1:Y:S02]  /*6590*/  SYNCS.PHASECHK.TRANS64.TRYWAIT P1, [UR48+0x40], R5 ;  /* 0x00004005ff0075a7 */ /* 0x000e640008021130 */
[----:B-1----:R-:W-:Y:S05]  /*65a0*/  @!P1 BRA `(.L_x_112) ;  /* 0x0000003000349947 */ /* 0x002fea0003800000 */
.L_x_111:
[----:B------:R-:W-:Y:S05]  /*65b0*/  BSYNC B0 ;  /* 0x0000000000007941 */ /* 0x000fea0003800000 */
.L_x_110:
[----:B------:R-:W-:Y:S01]  /*65c0*/  ISETP.NE.AND P1, PT, R80, RZ, PT ;  /* 0x000000ff5000720c */ /* 0x000fe20003f25270 */
[----:B------:R-:W-:Y:S11]  /*65d0*/  HFMA2 R38, -RZ, RZ, 0, 5.9604644775390625e-08 ;  /* 0x00000001ff267431 */ /* 0x000ff600000001ff */
[----:B------:R-:W-:Y:S01]  /*65e0*/  @!UPT UIADD3 URZ, UPT, UPT, URZ, URZ, URZ ;  /* 0x000000fffffff290 */ /* 0x000fe2000fffe0ff */
[----:B------:R3:W1:Y:S04]  /*65f0*/  @P1 LDS.128 R48, [R2] ;  /* 0x0000000002301984 */ /* 0x0006680000000c00 */
[----:B------:R3:W1:Y:S02]  /*6600*/  @P1 LDS.128 R40, [R77+UR48+0x200] ;  /* 0x000200304d281984 */ /* 0x0006640008000c00 */
.L_x_109:
[----:B------:R-:W-:Y:S05]  /*6610*/  BSYNC B1 ;  /* 0x0000000000017941 */ /* 0x000fea0003800000 */
.L_x_108:
[----:B-1----:R-:W-:Y:S04]  /*6620*/  SHF.R.U32.HI R5, RZ, 0x15, R34 ;  /* 0x00000015ff057819 */ /* 0x002fe80000011622 */
[----:B------:R-:W-:Y:S01]  /*6630*/  LOP3.LUT P1, RZ, R5, 0x3, R66, 0x48, !PT ;  /* 0x0000000305ff7812 */ /* 0x000fe20007824842 */
[----:B------:R-:W-:Y:S01]  /*6640*/  @!UPT UIADD3 URZ, UPT, UPT, URZ, URZ, URZ ;  /* 0x000000fffffff290 */ /* 0x000fe2000fffe0ff */
[----:B----4-:R-:W-:Y:S11]  /*6650*/  @P0 BRA `(.L_x_113) ;  /* 0x0000000000080947 */ /* 0x010ff60003800000 */
[----:B------:R-:W1:Y:S02]  /*6660*/  SYNCS.PHASECHK.TRANS64.TRYWAIT P0, [R74+URZ+0xb0], R3 ;  /* 0x0000b0034a0075a7 */ /* 0x000e6400080011ff */
[----:B-1----:R-:W-:Y:S05]  /*6670*/  @!P0 BRA `(.L_x_114) ;  /* 0x0000003000188947 */ /* 0x002fea0003800000 */
.L_x_113:
[----:B------:R-:W-:Y:S05]  /*6680*/  @!P1 BRA `(.L_x_115) ;  /* 0x0000000000409947 */ /* 0x000fea0003800000 */
[----:B------:R-:W4:Y:S01]  /*6690*/  LDCU.64 UR8, c[0x4][0x70] ;  /* 0x01000e00ff0877ac */ /* 0x000f220008000a00 */
[----:B-1----:R-:W-:Y:S01]  /*66a0*/  MOV R3, 0x0 ;  /* 0x0000000000037802 */ /* 0x002fe20000000f00 */
[----:B------:R-:W-:Y:S02]  /*66b0*/  HFMA2 R12, -RZ, RZ, 0, 5.9604644775390625e-08 ;  /* 0x00000001ff0c7431 */ /* 0x000fe400000001ff */
[----:B------:R-:W-:Y:S02]  /*66c0*/  IMAD.MOV.U32 R8, RZ, RZ, 0x192 ;  /* 0x00000192ff087424 */ /* 0x000fe400078e00ff */
[----:B------:R-:W-:Y:S01]  /*66d0*/  IMAD.MOV.U32 R13, RZ, RZ, RZ ;  /* 0x000000ffff0d7224 */ /* 0x000fe200078e00ff */
[----:B------:R-:W1:Y:S01]  /*66e0*/  LDCU.64 UR6, c[0x4][0x78] ;  /* 0x01000f00ff0677ac */ /* 0x000e620008000a00 */
[----:B---3--:R-:W3:Y:S01]  /*66f0*/  LDC.64 R2, c[0x4][R3] ;  /* 0x0100000003027b82 */ /* 0x008ee20000000a00 */
[----:B------:R-:W5:Y:S01]  /*6700*/  LDCU.64 UR4, c[0x4][0x10] ;  /* 0x01000200ff0477ac */ /* 0x000f620008000a00 */
[----:B----4-:R-:W-:Y:S01]  /*6710*/  MOV R5, UR9 ;  /* 0x0000000900057c02 */ /* 0x010fe20008000f00 */
[----:B------:R-:W-:Y:S01]  /*6720*/  IMAD.U32 R4, RZ, RZ, UR8 ;  /* 0x00000008ff047e24 */ /* 0x000fe2000f8e00ff */
[----:B-1----:R-:W-:Y:S01]  /*6730*/  MOV R7, UR7 ;  /* 0x0000000700077c02 */ /* 0x002fe20008000f00 */
[----:B------:R-:W-:Y:S01]  /*6740*/  IMAD.U32 R6, RZ, RZ, UR6 ;  /* 0x00000006ff067e24 */ /* 0x000fe2000f8e00ff */
[----:B-----5:R-:W-:Y:S01]  /*6750*/  MOV R11, UR5 ;  /* 0x00000005000b7c02 */ /* 0x020fe20008000f00 */
[----:B------:R-:W-:Y:S02]  /*6760*/  IMAD.U32 R10, RZ, RZ, UR4 ;  /* 0x00000004ff0a7e24 */ /* 0x000fe4000f8e00ff */
[----:B------:R-:W-:Y:S07]  /*6770*/  LEPC R20, `(.L_x_115) ;  /* 0x000000001014794e */ /* 0x000fee0000000000 */
[----:B--23--:R-:W-:Y:S05]  /*6780*/  CALL.ABS.NOINC R2 ;  /* 0x0000000002007343 */ /* 0x00cfea0003c00000 */
.L_x_115:
[----:B------:R-:W-:Y:S01]  /*6790*/  SHF.L.U32 R20, R40, 0x10, RZ ;  /* 0x0000001028147819 */ /* 0x000fe200000006ff */
[----:B------:R-:W-:Y:S05]  /*67a0*/  WARPSYNC.ALL ;  /* 0x0000000000007948 */ /* 0x000fea0003800000 */
[----:B------:R-:W-:Y:S01]  /*67b0*/  R2UR UR4, R34 ;  /* 0x00000000220472ca */ /* 0x000fe200000e0000 */
[----:B------:R-:W-:Y:S01]  /*67c0*/  BSSY.RECONVERGENT B0, `(.L_x_116) ;  /* 0x0000056000007945 */ /* 0x000fe20003800200 */
[----:B------:R-:W-:Y:S02]  /*67d0*/  LOP3.LUT R21, R40, 0xffff0000, RZ, 0xc0, !PT ;  /* 0xffff000028157812 */ /* 0x000fe400078ec0ff */
[----:B------:R-:W-:Y:S02]  /*67e0*/  LOP3.LUT R36, R41, 0xffff0000, RZ, 0xc0, !PT ;  /* 0xffff000029247812 */ /* 0x000fe400078ec0ff */
[----:B------:R-:W-:Y:S02]  /*67f0*/  SHF.L.U32 R37, R43, 0x10, RZ ;  /* 0x000000102b257819 */ /* 0x000fe400000006ff */
[----:B------:R-:W-:Y:S02]  /*6800*/  MOV R81, 0x10 ;  /* 0x0000001000517802 */ /* 0x000fe40000000f00 */
[----:B------:R-:W-:Y:S02]  /*6810*/  LOP3.LUT P6, RZ, R65, 0x40, RZ, 0xc0, !PT ;  /* 0x0000004041ff7812 */ /* 0x000fe400078cc0ff */
[----:B------:R-:W-:Y:S01]  /*6820*/  ISETP.NE.AND P0, PT, R72, RZ, PT ;  /* 0x000000ff4800720c */ /* 0x000fe20003f05270 */
[----:B------:R-:W2:Y:S01]  /*6830*/  LDTM.x16 R4, tmem[UR4] ;  /* 0x00000004000479ee */ /* 0x000ea20008240000 */
[----:B------:R-:W-:Y:S04]  /*6840*/  SEL R81, R81, 0xfffffff0, !P6 ;  /* 0xfffffff051517807 */ /* 0x000fe80007000000 */
[----:B------:R-:W-:Y:S01]  /*6850*/  IADD3 R79, PT, PT, R82, R81, RZ ;  /* 0x00000051524f7210 */ /* 0x000fe20007ffe0ff */
[C---:B--2---:R-:W-:Y:S01]  /*6860*/  FMUL R0, R32.reuse, R4 ;  /* 0x0000000420007220 */ /* 0x044fe20000400000 */
[C---:B---3--:R-:W-:Y:S01]  /*6870*/  FMUL R2, R32.reuse, R5 ;  /* 0x0000000520027220 */ /* 0x048fe20000400000 */
[C---:B-1----:R-:W-:Y:S01]  /*6880*/  FMUL R3, R32.reuse, R6 ;  /* 0x0000000620037220 */ /* 0x042fe20000400000 */
[----:B------:R-:W-:Y:S01]  /*6890*/  FMUL R7, R32, R7 ;  /* 0x0000000720077220 */ /* 0x000fe20000400000 */
[----:B------:R-:W-:Y:S01]  /*68a0*/  FFMA R0, R35, R20, R0 ;  /* 0x0000001423007223 */ /* 0x000fe20000000000 */
[----:B------:R-:W-:Y:S01]  /*68b0*/  SHF.L.U32 R20, R41, 0x10, RZ ;  /* 0x0000001029147819 */ /* 0x000fe200000006ff */
[C---:B------:R-:W-:Y:S01]  /*68c0*/  FFMA R2, R35.reuse, R21, R2 ;  /* 0x0000001523027223 */ /* 0x040fe20000000002 */
[----:B------:R-:W-:Y:S01]  /*68d0*/  SHF.L.U32 R21, R42, 0x10, RZ ;  /* 0x000000102a157819 */ /* 0x000fe200000006ff */
[C---:B------:R-:W-:Y:S01]  /*68e0*/  FMUL R4, R32.reuse, R8 ;  /* 0x0000000820047220 */ /* 0x040fe20000400000 */
[----:B------:R-:W-:Y:S01]  /*68f0*/  FMUL R5, R32, R9 ;  /* 0x0000000920057220 */ /* 0x000fe20000400000 */
[C---:B------:R-:W-:Y:S01]  /*6900*/  FFMA R3, R35.reuse, R20, R3 ;  /* 0x0000001423037223 */ /* 0x040fe20000000003 */
[----:B------:R-:W-:Y:S01]  /*6910*/  LOP3.LUT R20, R42, 0xffff0000, RZ, 0xc0, !PT ;  /* 0xffff00002a147812 */ /* 0x000fe200078ec0ff */
[----:B------:R-:W-:Y:S01]  /*6920*/  FFMA R7, R35, R36, R7 ;  /* 0x0000002423077223 */ /* 0x000fe20000000007 */
[----:B------:R-:W-:Y:S01]  /*6930*/  LOP3.LUT R36, R43, 0xffff0000, RZ, 0xc0, !PT ;  /* 0xffff00002b247812 */ /* 0x000fe200078ec0ff */
[----:B------:R-:W-:Y:S01]  /*6940*/  FMUL R6, R32, R10 ;  /* 0x0000000a20067220 */ /* 0x000fe20000400000 */
[----:B------:R-:W-:Y:S01]  /*6950*/  F2FP.BF16.F32.PACK_AB R44, R2, R0 ;  /* 0x00000000022c723e */ /* 0x000fe200000010ff */
[----:B------:R-:W-:Y:S01]  /*6960*/  FMUL R11, R32, R11 ;  /* 0x0000000b200b7220 */ /* 0x000fe20000400000 */
[----:B------:R-:W-:Y:S01]  /*6970*/  F2FP.BF16.F32.PACK_AB R45, R7, R3 ;  /* 0x00000003072d723e */ /* 0x000fe200000010ff */
[C---:B------:R-:W-:Y:S01]  /*6980*/  FFMA R4, R35.reuse, R21, R4 ;  /* 0x0000001523047223 */ /* 0x040fe20000000004 */
[C---:B------:R-:W-:Y:S01]  /*6990*/  FFMA R5, R35.reuse, R20, R5 ;  /* 0x0000001423057223 */ /* 0x040fe20000000005 */
[C---:B------:R-:W-:Y:S01]  /*69a0*/  FFMA R6, R35.reuse, R37, R6 ;  /* 0x0000002523067223 */ /* 0x040fe20000000006 */
[----:B------:R-:W-:Y:S01]  /*69b0*/  SHF.L.U32 R20, R48, 0x10, RZ ;  /* 0x0000001030147819 */ /* 0x000fe200000006ff */
[----:B------:R-:W-:Y:S01]  /*69c0*/  FFMA R11, R35, R36, R11 ;  /* 0x00000024230b7223 */ /* 0x000fe2000000000b */
[----:B------:R-:W-:Y:S01]  /*69d0*/  FMUL R8, R32, R12 ;  /* 0x0000000c20087220 */ /* 0x000fe20000400000 */
[----:B------:R-:W-:Y:S01]  /*69e0*/  LOP3.LUT R36, R48, 0xffff0000, RZ, 0xc0, !PT ;  /* 0xffff000030247812 */ /* 0x000fe200078ec0ff */
[C---:B------:R-:W-:Y:S01]  /*69f0*/  FMUL R9, R32.reuse, R13 ;  /* 0x0000000d20097220 */ /* 0x040fe20000400000 */
[----:B------:R-:W-:Y:S01]  /*6a00*/  SHF.L.U32 R21, R49, 0x10, RZ ;  /* 0x0000001031157819 */ /* 0x000fe200000006ff */
[C---:B------:R-:W-:Y:S01]  /*6a10*/  FMUL R10, R32.reuse, R14 ;  /* 0x0000000e200a7220 */ /* 0x040fe20000400000 */
[----:B------:R-:W-:Y:S01]  /*6a20*/  FFMA R8, R35, R20, R8 ;  /* 0x0000001423087223 */ /* 0x000fe20000000008 */
[----:B------:R-:W-:Y:S01]  /*6a30*/  LOP3.LUT R20, R49, 0xffff0000, RZ, 0xc0, !PT ;  /* 0xffff000031147812 */ /* 0x000fe200078ec0ff */
[C---:B------:R-:W-:Y:S01]  /*6a40*/  FFMA R9, R35.reuse, R36, R9 ;  /* 0x0000002423097223 */ /* 0x040fe20000000009 */
[----:B------:R-:W-:Y:S01]  /*6a50*/  FMUL R15, R32, R15 ;  /* 0x0000000f200f7220 */ /* 0x000fe20000400000 */
[C---:B------:R-:W-:Y:S01]  /*6a60*/  FFMA R10, R35.reuse, R21, R10 ;  /* 0x00000015230a7223 */ /* 0x040fe2000000000a */
[----:B------:R-:W-:Y:S01]  /*6a70*/  SHF.L.U32 R21, R50, 0x10, RZ ;  /* 0x0000001032157819 */ /* 0x000fe200000006ff */
[----:B------:R-:W-:Y:S01]  /*6a80*/  FMUL R12, R32, R16 ;  /* 0x00000010200c7220 */ /* 0x000fe20000400000 */
[----:B------:R-:W-:Y:S01]  /*6a90*/  LOP3.LUT R36, R50, 0xffff0000, RZ, 0xc0, !PT ;  /* 0xffff000032247812 */ /* 0x000fe200078ec0ff */
[----:B------:R-:W-:Y:S01]  /*6aa0*/  FFMA R15, R35, R20, R15 ;  /* 0x00000014230f7223 */ /* 0x000fe2000000000f */
[C---:B------:R-:W-:Y:S01]  /*6ab0*/  FMUL R13, R32.reuse, R17 ;  /* 0x00000011200d7220 */ /* 0x040fe20000400000 */
[C---:B------:R-:W-:Y:S01]  /*6ac0*/  SHF.L.U32 R37, R51.reuse, 0x10, RZ ;  /* 0x0000001033257819 */ /* 0x040fe200000006ff */
[C---:B------:R-:W-:Y:S01]  /*6ad0*/  FMUL R14, R32.reuse, R18 ;  /* 0x00000012200e7220 */ /* 0x040fe20000400000 */
[----:B------:R-:W-:Y:S01]  /*6ae0*/  LOP3.LUT R20, R51, 0xffff0000, RZ, 0xc0, !PT ;  /* 0xffff000033147812 */ /* 0x000fe200078ec0ff */
[----:B------:R-:W-:Y:S01]  /*6af0*/  FMUL R19, R32, R19 ;  /* 0x0000001320137220 */ /* 0x000fe20000400000 */
[----:B------:R-:W-:Y:S01]  /*6b00*/  F2FP.BF16.F32.PACK_AB R46, R5, R4 ;  /* 0x00000004052e723e */ /* 0x000fe200000010ff */
[----:B------:R-:W-:Y:S01]  /*6b10*/  FFMA R12, R35, R21, R12 ;  /* 0x00000015230c7223 */ /* 0x000fe2000000000c */
[----:B------:R-:W-:Y:S01]  /*6b20*/  F2FP.BF16.F32.PACK_AB R47, R11, R6 ;  /* 0x000000060b2f723e */ /* 0x000fe200000010ff */
[C---:B------:R-:W-:Y:S01]  /*6b30*/  FFMA R13, R35.reuse, R36, R13 ;  /* 0x00000024230d7223 */ /* 0x040fe2000000000d */
[C---:B------:R-:W-:Y:S01]  /*6b40*/  FFMA R14, R35.reuse, R37, R14 ;  /* 0x00000025230e7223 */ /* 0x040fe2000000000e */
[----:B------:R-:W-:Y:S01]  /*6b50*/  FFMA R19, R35, R20, R19 ;  /* 0x0000001423137223 */ /* 0x000fe20000000013 */
[----:B------:R-:W-:Y:S01]  /*6b60*/  F2FP.BF16.F32.PACK_AB R84, R9, R8 ;  /* 0x000000080954723e */ /* 0x000fe200000010ff */
[----:B------:R1:W-:Y:S01]  /*6b70*/  STS.128 [R77+UR48+0x200], R44 ;  /* 0x0002002c4d007988 */ /* 0x0003e20008000c30 */
[----:B------:R-:W-:Y:S02]  /*6b80*/  F2FP.BF16.F32.PACK_AB R85, R15, R10 ;  /* 0x0000000a0f55723e */ /* 0x000fe400000010ff */
[----:B------:R-:W-:Y:S02]  /*6b90*/  F2FP.BF16.F32.PACK_AB R86, R13, R12 ;  /* 0x0000000c0d56723e */ /* 0x000fe400000010ff */
[----:B------:R-:W-:Y:S05]  /*6ba0*/  F2FP.BF16.F32.PACK_AB R87, R19, R14 ;  /* 0x0000000e1357723e */ /* 0x000fea00000010ff */
[----:B------:R1:W-:Y:S01]  /*6bb0*/  STS.128 [R79+0x200], R84 ;  /* 0x000200544f007388 */ /* 0x0003e20000000c00 */
[----:B------:R-:W-:Y:S01]  /*6bc0*/  @!PT LDS RZ, [RZ] ;  /* 0x00000000fffff984 */ /* 0x000fe20000000800 */
[----:B------:R-:W-:Y:S01]  /*6bd0*/  @!PT LDS RZ, [RZ] ;  /* 0x00000000fffff984 */ /* 0x000fe20000000800 */
[----:B------:R-:W-:Y:S01]  /*6be0*/  @!PT LDS RZ, [RZ] ;  /* 0x00000000fffff984 */ /* 0x000fe20000000800 */
[----:B------:R-:W-:Y:S01]  /*6bf0*/  @!PT LDS RZ, [RZ] ;  /* 0x00000000fffff984 */ /* 0x000fe20000000800 */
[----:B------:R2:W-:Y:S07]  /*6c00*/  MEMBAR.ALL.CTA ;  /* 0x0000000000007992 */ /* 0x0005ee0000008000 */
[----:B--2---:R-:W2:Y:S02]  /*6c10*/  FENCE.VIEW.ASYNC.S ;  /* 0x00000000000073c6 */ /* 0x004ea40000000000 */
[----:B--2---:R-:W-:Y:S06]  /*6c20*/  BAR.SYNC.DEFER_BLOCKING 0x1, 0x80 ;  /* 0x0042000000007b1d */ /* 0x004fec0000010000 */
[----:B------:R-:W-:Y:S05]  /*6c30*/  @P0 BRA `(.L_x_117) ;  /* 0x0000000000380947 */ /* 0x000fea0003800000 */
[----:B------:R-:W-:Y:S02]  /*6c40*/  UIADD3 UR4, UPT, UPT, UR48, 0x200, URZ ;  /* 0x0000020030047890 */ /* 0x000fe4000fffe0ff */
[----:B------:R-:W-:Y:S01]  /*6c50*/  UIADD3 UR8, UP0, UPT, UR52, 0x680, URZ ;  /* 0x0000068034087890 */ /* 0x000fe2000ff1e0ff */
[----:B------:R-:W-:Y:S01]  /*6c60*/  UMOV UR43, UR36 ;  /* 0x00000024002b7c82 */ /* 0x000fe20008000000 */
[----:B------:R-:W-:Y:S02]  /*6c70*/  UIADD3 UR5, UPT, UPT, UR41, 0x40, URZ ;  /* 0x0000004029057890 */ /* 0x000fe4000fffe0ff */
[----:B------:R-:W-:Y:S01]  /*6c80*/  MOV R67, UR4 ;  /* 0x0000000400437c02 */ /* 0x000fe20008000f00 */
[----:B------:R-:W-:Y:S02]  /*6c90*/  UIADD3.X UR9, UPT, UPT, URZ, UR53, URZ, UP0, !UPT ;  /* 0x00000035ff097290 */ /* 0x000fe400087fe4ff */
[----:B------:R-:W-:Y:S01]  /*6ca0*/  UIADD3 UR4, UPT, UPT, UR48, 0xa00, URZ ;  /* 0x00000a0030047890 */ /* 0x000fe2000fffe0ff */
[----:B------:R-:W-:Y:S01]  /*6cb0*/  R2UR UR40, R67 ;  /* 0x00000000432872ca */ /* 0x000fe200000e0000 */
[----:B------:R-:W-:Y:S01]  /*6cc0*/  UMOV UR6, UR42 ;  /* 0x0000002a00067c82 */ /* 0x000fe20008000000 */
[----:B------:R-:W-:Y:S11]  /*6cd0*/  UMOV UR7, UR36 ;  /* 0x0000002400077c82 */ /* 0x000ff60008000000 */
[----:B------:R2:W-:Y:S01]  /*6ce0*/  UTMASTG.3D [UR40], [UR8] ;  /* 0x00000028080073b5 */ /* 0x0005e20008010000 */
[----:B------:R2:W-:Y:S01]  /*6cf0*/  UTMASTG.3D [UR4], [UR8] ;  /* 0x00000004080073b5 */ /* 0x0005e20008010000 */
[----:B------:R0:W-:Y:S01]  /*6d00*/  UTMACMDFLUSH ;  /* 0x00000000000079b7 */ /* 0x0001e20000000000 */
[----:B--2---:R-:W-:Y:S04]  /*6d10*/  DEPBAR.LE SB0, 0x1 ;  /* 0x000080400000791a */ /* 0x004fe80000000000 */
.L_x_117:
[----:B------:R-:W-:Y:S05]  /*6d20*/  BSYNC.RECONVERGENT B0 ;  /* 0x0000000000007941 */ /* 0x000fea0003800200 */
.L_x_116:
[----:B------:R-:W-:Y:S01]  /*6d30*/  BAR.SYNC.DEFER_BLOCKING 0x1, 0x80 ;  /* 0x0042000000007b1d */ /* 0x000fe20000010000 */
[----:B------:R-:W-:Y:S01]  /*6d40*/  ISETP.NE.AND P1, PT, R78, RZ, PT ;  /* 0x000000ff4e00720c */ /* 0x000fe20003f25270 */
[----:B------:R-:W-:Y:S01]  /*6d50*/  UISETP.NE.AND UP0, UPT, UR49, URZ, UPT ;  /* 0x000000ff3100728c */ /* 0x000fe2000bf05270 */
[----:B------:R-:W-:Y:S11]  /*6d60*/  LEA R3, R38, UR48, 0x3 ;  /* 0x0000003026037c11 */ /* 0x000ff6000f8e18ff */
[----:B------:R-:W-:Y:S01]  /*6d70*/  @P1 SHF.L.U32 R2, R71, 0x1f, RZ ;  /* 0x0000001f47021819 */ /* 0x000fe200000006ff */
[----:B------:R-:W-:Y:S06]  /*6d80*/  BRA.U !UP0, `(.L_x_118) ;  /* 0x0000000108247547 */ /* 0x000fec000b800000 */
[----:B------:R-:W-:Y:S01]  /*6d90*/  IMAD.U32 R5, RZ, RZ, UR51 ;  /* 0x00000033ff057e24 */ /* 0x000fe2000f8e00ff */
[----:B------:R-:W-:Y:S01]  /*6da0*/  MOV R0, UR37 ;  /* 0x0000002500007c02 */ /* 0x000fe20008000f00 */
[----:B------:R-:W-:Y:S03]  /*6db0*/  UIADD3 UR51, UPT, UPT, UR51, 0x1, URZ ;  /* 0x0000000133337890 */ /* 0x000fe6000fffe0ff */
[----:B------:R-:W-:Y:S01]  /*6dc0*/  @P1 LEA R5, R5, UR48, 0x3 ;  /* 0x0000003005051c11 */ /* 0x000fe2000f8e18ff */
[----:B------:R-:W-:Y:S04]  /*6dd0*/  UISETP.NE.AND UP0, UPT, UR51, 0x4, UPT ;  /* 0x000000043300788c */ /* 0x000fe8000bf05270 */
[----:B------:R-:W-:Y:S01]  /*6de0*/  @P1 VIADD R5, R5, 0x60 ;  /* 0x0000006005051836 */ /* 0x000fe20000000000 */
[----:B------:R-:W-:Y:S04]  /*6df0*/  USEL UR51, UR51, URZ, UP0 ;  /* 0x000000ff33337287 */ /* 0x000fe80008000000 */
[----:B------:R-:W-:Y:S04]  /*6e00*/  @P1 PRMT R0, R0, 0x654, R5 ;  /* 0x0000065400001816 */ /* 0x000fe80000000005 */
[----:B------:R2:W-:Y:S04]  /*6e10*/  @P1 SYNCS.ARRIVE.TRANS64.RED.A1T0 RZ, [R0+URZ], RZ ;  /* 0x000000ff00ff19a7 */ /* 0x0005e800081004ff */
.L_x_118:
[----:B------:R-:W3:Y:S01]  /*6e20*/  @P1 SYNCS.PHASECHK.TRANS64.TRYWAIT P0, [R3+URZ+0x40], R2 ;  /* 0x00004002030015a7 */ /* 0x000ee200080011ff */
[----:B------:R-:W-:Y:S01]  /*6e30*/  BSSY B1, `(.L_x_119) ;  /* 0x0000012000017945 */ /* 0x000fe20003800000 */
[----:B---3--:R-:W-:Y:S03]  /*6e40*/  @P1 SEL R39, RZ, 0x1, !P0 ;  /* 0x00000001ff271807 */ /* 0x008fe60004000000 */
[----:B------:R-:W-:Y:S05]  /*6e50*/  @!P1 BRA `(.L_x_120) ;  /* 0x00000000003c9947 */ /* 0x000fea0003800000 */
[----:B------:R-:W-:Y:S01]  /*6e60*/  ISETP.NE.AND P1, PT, R80, RZ, PT ;  /* 0x000000ff5000720c */ /* 0x000fe20003f25270 */
[----:B------:R-:W-:Y:S01]  /*6e70*/  BSSY B0, `(.L_x_121) ;  /* 0x0000009000007945 */ /* 0x000fe20003800000 */
[----:B------:R-:W-:Y:S11]  /*6e80*/  ISETP.NE.AND P0, PT, R39, RZ, PT ;  /* 0x000000ff2700720c */ /* 0x000ff60003f05270 */
[----:B------:R-:W-:Y:S05]  /*6e90*/  @P1 IMAD R4, R38, 0x1000, R77 ;  /* 0x0000100026041824 */ /* 0x000fea00078e024d */
[----:B------:R-:W-:Y:S05]  /*6ea0*/  @P1 IADD3 R2, PT, PT, R4, UR48, RZ ;  /* 0x0000003004021c10 */ /* 0x000fea000fffe0ff */
[----:B------:R-:W-:Y:S01]  /*6eb0*/  @P1 IMAD.IADD R2, R81, 0x1, R2 ;  /* 0x0000000151021824 */ /* 0x000fe200078e0202 */
[----:B------:R-:W-:Y:S06]  /*6ec0*/  @P0 BRA `(.L_x_122) ;  /* 0x00000000000c0947 */ /* 0x000fec0003800000 */
[----:B--2---:R-:W-:Y:S04]  /*6ed0*/  SHF.L.U32 R0, R71, 0x1f, RZ ;  /* 0x0000001f47007819 */ /* 0x004fe800000006ff */
[----:B------:R-:W2:Y:S02]  /*6ee0*/  SYNCS.PHASECHK.TRANS64.TRYWAIT P0, [R3+URZ+0x40], R0 ;  /* 0x00004000030075a7 */ /* 0x000ea400080011ff */
[----:B--2---:R-:W-:Y:S05]  /*6ef0*/  @!P0 BRA `(.L_x_123) ;  /* 0x00000028000c8947 */ /* 0x004fea0003800000 */
.L_x_122:
[----:B------:R-:W-:Y:S05]  /*6f00*/  BSYNC B0 ;  /* 0x0000000000007941 */ /* 0x000fea0003800000 */
.L_x_121:
[----:B------:R-:W-:Y:S02]  /*6f10*/  ISETP.NE.AND P0, PT, R80, RZ, PT ;  /* 0x000000ff5000720c */ /* 0x000fe40003f05270 */
[----:B------:R-:W-:Y:S11]  /*6f20*/  IADD3 R38, PT, PT, R38, 0x1, RZ ;  /* 0x0000000126267810 */ /* 0x000ff60007ffe0ff */
[----:B------:R3:W4:Y:S04]  /*6f30*/  @P0 LDS.128 R40, [R4+UR48+0x200] ;  /* 0x0002003004280984 */ /* 0x0007280008000c00 */
[----:B------:R3:W1:Y:S02]  /*6f40*/  @P0 LDS.128 R48, [R2+0x200] ;  /* 0x0002000002300984 */ /* 0x0006640000000c00 */
.L_x_120:
[----:B------:R-:W-:Y:S05]  /*6f50*/  BSYNC B1 ;  /* 0x0000000000017941 */ /* 0x000fea0003800000 */
.L_x_119:
[----:B--2---:R-:W-:Y:S05]  /*6f60*/  VIADD R3, R34, 0x10 ;  /* 0x0000001022037836 */ /* 0x004fea0000000000 */
[----:B------:R-:W-:Y:S04]  /*6f70*/  SHF.R.U32.HI R3, RZ, 0x15, R3 ;  /* 0x00000015ff037819 */ /* 0x000fe80000011603 */
[----:B------:R-:W-:Y:S11]  /*6f80*/  LOP3.LUT P0, RZ, R3, 0x3, R66, 0x48, !PT ;  /* 0x0000000303ff7812 */ /* 0x000ff60007804842 */
[----:B------:R-:W-:Y:S02]  /*6f90*/  @!UPT UIADD3 URZ, UPT, UPT, URZ, URZ, URZ ;  /* 0x000000fffffff290 */ /* 0x000fe4000fffe0ff */
[----:B------:R-:W-:Y:S05]  /*6fa0*/  @!P0 BRA `(.L_x_124) ;  /* 0x0000000000408947 */ /* 0x000fea0003800000 */
[----:B------:R-:W2:Y:S01]  /*6fb0*/  LDCU.64 UR8, c[0x4][0x70] ;  /* 0x01000e00ff0877ac */ /* 0x000ea20008000a00 */
[----:B------:R-:W-:Y:S01]  /*6fc0*/  MOV R3, 0x0 ;  /* 0x0000000000037802 */ /* 0x000fe20000000f00 */
[----:B------:R-:W-:Y:S02]  /*6fd0*/  HFMA2 R12, -RZ, RZ, 0, 5.9604644775390625e-08 ;  /* 0x00000001ff0c7431 */ /* 0x000fe400000001ff */
[----:B------:R-:W-:Y:S02]  /*6fe0*/  IMAD.MOV.U32 R8, RZ, RZ, 0x192 ;  /* 0x00000192ff087424 */ /* 0x000fe400078e00ff */
[----:B------:R-:W-:Y:S01]  /*6ff0*/  IMAD.MOV.U32 R13, RZ, RZ, RZ ;  /* 0x000000ffff0d7224 */ /* 0x000fe200078e00ff */
[----:B------:R-:W5:Y:S01]  /*7000*/  LDCU.64 UR6, c[0x4][0x78] ;  /* 0x01000f00ff0677ac */ /* 0x000f620008000a00 */
[----:B---3--:R-:W3:Y:S01]  /*7010*/  LDC.64 R2, c[0x4][R3] ;  /* 0x0100000003027b82 */ /* 0x008ee20000000a00 */
[----:B------:R-:W4:Y:S01]  /*7020*/  LDCU.64 UR4, c[0x4][0x10] ;  /* 0x01000200ff0477ac */ /* 0x000f220008000a00 */
[----:B--2---:R-:W-:Y:S01]  /*7030*/  MOV R5, UR9 ;  /* 0x0000000900057c02 */ /* 0x004fe20008000f00 */
[----:B------:R-:W-:Y:S01]  /*7040*/  IMAD.U32 R4, RZ, RZ, UR8 ;  /* 0x00000008ff047e24 */ /* 0x000fe2000f8e00ff */
[----:B-----5:R-:W-:Y:S01]  /*7050*/  MOV R7, UR7 ;  /* 0x0000000700077c02 */ /* 0x020fe20008000f00 */
[----:B------:R-:W-:Y:S01]  /*7060*/  IMAD.U32 R6, RZ, RZ, UR6 ;  /* 0x00000006ff067e24 */ /* 0x000fe2000f8e00ff */
[----:B----4-:R-:W-:Y:S01]  /*7070*/  MOV R11, UR5 ;  /* 0x00000005000b7c02 */ /* 0x010fe20008000f00 */
[----:B------:R-:W-:Y:S02]  /*7080*/  IMAD.U32 R10, RZ, RZ, UR4 ;  /* 0x00000004ff0a7e24 */ /* 0x000fe4000f8e00ff */
[----:B------:R-:W-:Y:S07]  /*7090*/  LEPC R20, `(.L_x_124) ;  /* 0x000000001014794e */ /* 0x000fee0000000000 */
[----:B-1-3--:R-:W-:Y:S05]  /*70a0*/  CALL.ABS.NOINC R2 ;  /* 0x0000000002007343 */ /* 0x00afea0003c00000 */
.L_x_124:
[----:B----4-:R-:W-:Y:S01]  /*70b0*/  SHF.L.U32 R20, R40, 0x10, RZ ;  /* 0x0000001028147819 */ /* 0x010fe200000006ff */
[----:B------:R-:W-:Y:S05]  /*70c0*/  WARPSYNC.ALL ;  /* 0x0000000000007948 */ /* 0x000fea0003800000 */
[----:B------:R-:W-:Y:S01]  /*70d0*/  R2UR UR4, R34 ;  /* 0x00000000220472ca */ /* 0x000fe200000e0000 */
[----:B------:R-:W-:Y:S01]  /*70e0*/  BSSY.RECONVERGENT B0, `(.L_x_125) ;  /* 0x000005a000007945 */ /* 0x000fe20003800200 */
[----:B------:R-:W-:Y:S02]  /*70f0*/  LOP3.LUT R21, R40, 0xffff0000, RZ, 0xc0, !PT ;  /* 0xffff000028157812 */ /* 0x000fe400078ec0ff */
[----:B------:R-:W-:Y:S02]  /*7100*/  LOP3.LUT R36, R41, 0xffff0000, RZ, 0xc0, !PT ;  /* 0xffff000029247812 */ /* 0x000fe400078ec0ff */
[----:B-1----:R-:W-:Y:S02]  /*7110*/  SHF.L.U32 R37, R48, 0x10, RZ ;  /* 0x0000001030257819 */ /* 0x002fe400000006ff */
[----:B------:R-:W-:Y:S02]  /*7120*/  ISETP.NE.AND P6, PT, R78, RZ, PT ;  /* 0x000000ff4e00720c */ /* 0x000fe40003fc5270 */
[----:B------:R-:W-:Y:S02]  /*7130*/  ISETP.NE.AND P0, PT, R72, RZ, PT ;  /* 0x000000ff4800720c */ /* 0x000fe40003f05270 */
[----:B------:R-:W-:Y:S01]  /*7140*/  MOV R82, UR51 ;  /* 0x0000003300527c02 */ /* 0x000fe20008000f00 */
[----:B---3--:R-:W1:Y:S01]  /*7150*/  LDTM.x16 R4, tmem[UR4+0x10] ;  /* 0x00001004000479ee */ /* 0x008e620008240000 */
[----:B------:R-:W-:Y:S07]  /*7160*/  MOV R83, UR37 ;  /* 0x0000002500537c02 */ /* 0x000fee0008000f00 */
[----:B------:R-:W-:Y:S02]  /*7170*/  @P6 LEA R82, R82, UR48, 0x3 ;  /* 0x0000003052526c11 */ /* 0x000fe4000f8e18ff */
[----:B------:R-:W-:Y:S02]  /*7180*/  @P6 SHF.L.U32 R88, R71, 0x1f, RZ ;  /* 0x0000001f47586819 */ /* 0x000fe400000006ff */
[----:B------:R-:W-:Y:S04]  /*7190*/  @P6 IADD3 R82, PT, PT, R82, 0x60, RZ ;  /* 0x0000006052526810 */ /* 0x000fe80007ffe0ff */
[----:B------:R-:W-:Y:S02]  /*71a0*/  @P6 PRMT R82, R83, 0x654, R82 ;  /* 0x0000065453526816 */ /* 0x000fe40000000052 */
[----:B------:R-:W-:Y:S01]  /*71b0*/  LEA R83, R38, UR48, 0x3 ;  /* 0x0000003026537c11 */ /* 0x000fe2000f8e18ff */
[C---:B-1----:R-:W-:Y:S01]  /*71c0*/  FMUL R0, R32.reuse, R4 ;  /* 0x0000000420007220 */ /* 0x042fe20000400000 */
[C---:B------:R-:W-:Y:S01]  /*71d0*/  FMUL R2, R32.reuse, R5 ;  /* 0x0000000520027220 */ /* 0x040fe20000400000 */
[C---:B------:R-:W-:Y:S01]  /*71e0*/  FMUL R3, R32.reuse, R6 ;  /* 0x0000000620037220 */ /* 0x040fe20000400000 */
[C---:B------:R-:W-:Y:S01]  /*71f0*/  FMUL R7, R32.reuse, R7 ;  /* 0x0000000720077220 */ /* 0x040fe20000400000 */
[----:B------:R-:W-:Y:S01]  /*7200*/  FFMA R0, R35, R20, R0 ;  /* 0x0000001423007223 */ /* 0x000fe20000000000 */
[----:B------:R-:W-:Y:S01]  /*7210*/  SHF.L.U32 R20, R41, 0x10, RZ ;  /* 0x0000001029147819 */ /* 0x000fe200000006ff */
[----:B------:R-:W-:Y:S01]  /*7220*/  FFMA R2, R35, R21, R2 ;  /* 0x0000001523027223 */ /* 0x000fe20000000002 */
[----:B------:R-:W-:Y:S01]  /*7230*/  SHF.L.U32 R21, R43, 0x10, RZ ;  /* 0x000000102b157819 */ /* 0x000fe200000006ff */
[C---:B------:R-:W-:Y:S01]  /*7240*/  FMUL R4, R32.reuse, R8 ;  /* 0x0000000820047220 */ /* 0x040fe20000400000 */
[----:B------:R-:W-:Y:S01]  /*7250*/  FMUL R5, R32, R9 ;  /* 0x0000000920057220 */ /* 0x000fe20000400000 */
[C---:B------:R-:W-:Y:S01]  /*7260*/  FFMA R3, R35.reuse, R20, R3 ;  /* 0x0000001423037223 */ /* 0x040fe20000000003 */
[----:B------:R-:W-:Y:S01]  /*7270*/  SHF.L.U32 R20, R42, 0x10, RZ ;  /* 0x000000102a147819 */ /* 0x000fe200000006ff */
[----:B------:R-:W-:Y:S01]  /*7280*/  FFMA R7, R35, R36, R7 ;  /* 0x0000002423077223 */ /* 0x000fe20000000007 */
[----:B------:R-:W-:Y:S01]  /*7290*/  LOP3.LUT R36, R43, 0xffff0000, RZ, 0xc0, !PT ;  /* 0xffff00002b247812 */ /* 0x000fe200078ec0ff */
[----:B------:R-:W-:Y:S01]  /*72a0*/  FMUL R6, R32, R10 ;  /* 0x0000000a20067220 */ /* 0x000fe20000400000 */
[----:B------:R-:W-:Y:S01]  /*72b0*/  F2FP.BF16.F32.PACK_AB R44, R2, R0 ;  /* 0x00000000022c723e */ /* 0x000fe200000010ff */
[C---:B------:R-:W-:Y:S01]  /*72c0*/  FFMA R4, R35.reuse, R20, R4 ;  /* 0x0000001423047223 */ /* 0x040fe20000000004 */
[----:B------:R-:W-:Y:S01]  /*72d0*/  LOP3.LUT R20, R42, 0xffff0000, RZ, 0xc0, !PT ;  /* 0xffff00002a147812 */ /* 0x000fe200078ec0ff */
[C---:B------:R-:W-:Y:S01]  /*72e0*/  FMUL R11, R32.reuse, R11 ;  /* 0x0000000b200b7220 */ /* 0x040fe20000400000 */
[C---:B------:R-:W-:Y:S01]  /*72f0*/  FMUL R8, R32.reuse, R12 ;  /* 0x0000000c20087220 */ /* 0x040fe20000400000 */
[C---:B------:R-:W-:Y:S01]  /*7300*/  FMUL R9, R32.reuse, R13 ;  /* 0x0000000d20097220 */ /* 0x040fe20000400000 */
[----:B------:R-:W-:Y:S01]  /*7310*/  FMUL R10, R32, R14 ;  /* 0x0000000e200a7220 */ /* 0x000fe20000400000 */
[C---:B------:R-:W-:Y:S01]  /*7320*/  FFMA R5, R35.reuse, R20, R5 ;  /* 0x0000001423057223 */ /* 0x040fe20000000005 */
[----:B------:R-:W-:Y:S01]  /*7330*/  LOP3.LUT R20, R48, 0xffff0000, RZ, 0xc0, !PT ;  /* 0xffff000030147812 */ /* 0x000fe200078ec0ff */
[C---:B------:R-:W-:Y:S01]  /*7340*/  FFMA R6, R35.reuse, R21, R6 ;  /* 0x0000001523067223 */ /* 0x040fe20000000006 */
[C---:B------:R-:W-:Y:S01]  /*7350*/  FFMA R11, R35.reuse, R36, R11 ;  /* 0x00000024230b7223 */ /* 0x040fe2000000000b */
[----:B------:R-:W-:Y:S01]  /*7360*/  FFMA R8, R35, R37, R8 ;  /* 0x0000002523087223 */ /* 0x000fe20000000008 */
[----:B------:R-:W-:Y:S01]  /*7370*/  SHF.L.U32 R21, R49, 0x10, RZ ;  /* 0x0000001031157819 */ /* 0x000fe200000006ff */
[----:B------:R-:W-:Y:S01]  /*7380*/  FFMA R9, R35, R20, R9 ;  /* 0x0000001423097223 */ /* 0x000fe20000000009 */
[----:B------:R-:W-:Y:S01]  /*7390*/  LOP3.LUT R20, R49, 0xffff0000, RZ, 0xc0, !PT ;  /* 0xffff000031147812 */ /* 0x000fe200078ec0ff */
[C---:B------:R-:W-:Y:S01]  /*73a0*/  FMUL R15, R32.reuse, R15 ;  /* 0x0000000f200f7220 */ /* 0x040fe20000400000 */
[----:B------:R-:W-:Y:S01]  /*73b0*/  FMUL R12, R32, R16 ;  /* 0x00000010200c7220 */ /* 0x000fe20000400000 */
[C---:B------:R-:W-:Y:S01]  /*73c0*/  FFMA R10, R35.reuse, R21, R10 ;  /* 0x00000015230a7223 */ /* 0x040fe2000000000a */
[C---:B------:R-:W-:Y:S01]  /*73d0*/  SHF.L.U32 R21, R50.reuse, 0x10, RZ ;  /* 0x0000001032157819 */ /* 0x040fe200000006ff */
[----:B------:R-:W-:Y:S01]  /*73e0*/  FFMA R15, R35, R20, R15 ;  /* 0x00000014230f7223 */ /* 0x000fe2000000000f */
[----:B------:R-:W-:Y:S01]  /*73f0*/  LOP3.LUT R20, R50, 0xffff0000, RZ, 0xc0, !PT ;  /* 0xffff000032147812 */ /* 0x000fe200078ec0ff */
        /* <DEDUP_REMOVED lines=8> */
[----:B------:R-:W-:Y:S01]  /*7480*/  FFMA R13, R35, R20, R13 ;  /* 0x00000014230d7223 */ /* 0x000fe2000000000d */
[----:B------:R-:W-:Y:S01]  /*7490*/  F2FP.BF16.F32.PACK_AB R47, R11, R6 ;  /* 0x000000060b2f723e */ /* 0x000fe200000010ff */
[C---:B------:R-:W-:Y:S01]  /*74a0*/  FFMA R14, R35.reuse, R37, R14 ;  /* 0x00000025230e7223 */ /* 0x040fe2000000000e */
[----:B------:R-:W-:Y:S01]  /*74b0*/  FFMA R19, R35, R36, R19 ;  /* 0x0000002423137223 */ /* 0x000fe20000000013 */
[----:B------:R-:W-:Y:S02]  /*74c0*/  F2FP.BF16.F32.PACK_AB R84, R9, R8 ;  /* 0x000000080954723e */ /* 0x000fe400000010ff */
        /* <DEDUP_REMOVED lines=13> */
[----:B------:R-:W-:Y:S02]  /*75a0*/  UIADD3 UR12, UP0, UPT, UR52, 0x680, URZ ;  /* 0x00000680340c7890 */ /* 0x000fe4000ff1e0ff */
[----:B------:R-:W-:Y:S02]  /*75b0*/  UIADD3 UR9, UPT, UPT, UR41, 0x10, URZ ;  /* 0x0000001029097890 */ /* 0x000fe4000fffe0ff */
[----:B------:R-:W-:Y:S02]  /*75c0*/  UIADD3 UR8, UPT, UPT, UR48, 0x1200, URZ ;  /* 0x0000120030087890 */ /* 0x000fe4000fffe0ff */
[----:B------:R-:W-:Y:S01]  /*75d0*/  UIADD3.X UR13, UPT, UPT, URZ, UR53, URZ, UP0, !UPT ;  /* 0x00000035ff0d7290 */ /* 0x000fe200087fe4ff */
[----:B------:R-:W-:Y:S01]  /*75e0*/  UMOV UR10, UR42 ;  /* 0x0000002a000a7c82 */ /* 0x000fe20008000000 */
[----:B------:R-:W-:Y:S01]  /*75f0*/  UMOV UR11, UR36 ;  /* 0x00000024000b7c82 */ /* 0x000fe20008000000 */
[----:B------:R-:W-:Y:S02]  /*7600*/  UIADD3 UR5, UPT, UPT, UR41, 0x50, URZ ;  /* 0x0000005029057890 */ /* 0x000fe4000fffe0ff */
[----:B------:R-:W-:Y:S01]  /*7610*/  UIADD3 UR4, UPT, UPT, UR48, 0x1a00, URZ ;  /* 0x00001a0030047890 */ /* 0x000fe2000fffe0ff */
[----:B------:R-:W-:Y:S03]  /*7620*/  UMOV UR6, UR42 ;  /* 0x0000002a00067c82 */ /* 0x000fe60008000000 */
[----:B------:R2:W-:Y:S01]  /*7630*/  UTMASTG.3D [UR8], [UR12] ;  /* 0x000000080c0073b5 */ /* 0x0005e20008010000 */
[----:B------:R-:W-:Y:S04]  /*7640*/  UMOV UR7, UR36 ;  /* 0x0000002400077c82 */ /* 0x000fe80008000000 */
[----:B------:R2:W-:Y:S01]  /*7650*/  UTMASTG.3D [UR4], [UR12] ;  /* 0x000000040c0073b5 */ /* 0x0005e20008010000 */
[----:B------:R0:W-:Y:S01]  /*7660*/  UTMACMDFLUSH ;  /* 0x00000000000079b7 */ /* 0x0001e20000000000 */
[----:B--2---:R-:W-:Y:S04]  /*7670*/  DEPBAR.LE SB0, 0x1 ;  /* 0x000080400000791a */ /* 0x004fe80000000000 */
.L_x_126:
[----:B------:R-:W-:Y:S05]  /*7680*/  BSYNC.RECONVERGENT B0 ;  /* 0x0000000000007941 */ /* 0x000fea0003800200 */
.L_x_125:
[----:B------:R-:W-:Y:S01]  /*7690*/  BAR.SYNC.DEFER_BLOCKING 0x1, 0x80 ;  /* 0x0042000000007b1d */ /* 0x000fe20000010000 */
[----:B------:R-:W-:Y:S04]  /*76a0*/  UIADD3 UR40, UPT, UPT, UR51, 0x1, URZ ;  /* 0x0000000133287890 */ /* 0x000fe8000fffe0ff */
[----:B------:R-:W-:Y:S04]  /*76b0*/  UISETP.NE.AND UP0, UPT, UR40, 0x4, UPT ;  /* 0x000000042800788c */ /* 0x000fe8000bf05270 */
[----:B------:R-:W-:Y:S01]  /*76c0*/  USEL UR40, UR40, URZ, UP0 ;  /* 0x000000ff28287287 */ /* 0x000fe20008000000 */
[----:B------:R2:W-:Y:S01]  /*76d0*/  @P6 SYNCS.ARRIVE.TRANS64.RED.A1T0 RZ, [R82+URZ], RZ ;  /* 0x000000ff52ff69a7 */ /* 0x0005e200081004ff */
[----:B------:R-:W-:Y:S01]  /*76e0*/  BSSY B1, `(.L_x_127) ;  /* 0x0000013000017945 */ /* 0x000fe20003800000 */
[----:B------:R-:W3:Y:S02]  /*76f0*/  @P6 SYNCS.PHASECHK.TRANS64.TRYWAIT P0, [R83+URZ+0x40], R88 ;  /* 0x00004058530065a7 */ /* 0x000ee400080011ff */
[----:B---3--:R-:W-:Y:S01]  /*7700*/  @P6 SEL R39, RZ, 0x1, !P0 ;  /* 0x00000001ff276807 */ /* 0x008fe20004000000 */
[----:B--2---:R-:W-:Y:S06]  /*7710*/  @!P6 BRA `(.L_x_128) ;  /* 0x00000000003ce947 */ /* 0x004fec0003800000 */
[----:B------:R-:W-:Y:S01]  /*7720*/  ISETP.NE.AND P1, PT, R80, RZ, PT ;  /* 0x000000ff5000720c */ /* 0x000fe20003f25270 */
[----:B------:R-:W-:Y:S01]  /*7730*/  BSSY B0, `(.L_x_129) ;  /* 0x0000009000007945 */ /* 0x000fe20003800000 */
[----:B------:R-:W-:Y:S11]  /*7740*/  ISETP.NE.AND P0, PT, R39, RZ, PT ;  /* 0x000000ff2700720c */ /* 0x000ff60003f05270 */
[----:B------:R-:W-:Y:S05]  /*7750*/  @P1 IMAD R2, R38, 0x1000, R77 ;  /* 0x0000100026021824 */ /* 0x000fea00078e024d */
[----:B------:R-:W-:Y:S05]  /*7760*/  @P1 IADD3 R0, PT, PT, R2, UR48, RZ ;  /* 0x0000003002001c10 */ /* 0x000fea000fffe0ff */
[----:B------:R-:W-:Y:S01]  /*7770*/  @P1 IMAD.IADD R0, R81, 0x1, R0 ;  /* 0x0000000151001824 */ /* 0x000fe200078e0200 */
[----:B------:R-:W-:Y:S06]  /*7780*/  @P0 BRA `(.L_x_130) ;  /* 0x00000000000c0947 */ /* 0x000fec0003800000 */
[----:B------:R-:W-:Y:S04]  /*7790*/  SHF.L.U32 R4, R71, 0x1f, RZ ;  /* 0x0000001f47047819 */ /* 0x000fe800000006ff */
[----:B------:R-:W2:Y:S02]  /*77a0*/  SYNCS.PHASECHK.TRANS64.TRYWAIT P0, [R83+URZ+0x40], R4 ;  /* 0x00004004530075a7 */ /* 0x000ea400080011ff */
[----:B--2---:R-:W-:Y:S05]  /*77b0*/  @!P0 BRA `(.L_x_131) ;  /* 0x0000001c00f08947 */ /* 0x004fea0003800000 */
.L_x_130:
[----:B------:R-:W-:Y:S05]  /*77c0*/  BSYNC B0 ;  /* 0x0000000000007941 */ /* 0x000fea0003800000 */
.L_x_129:
[----:B------:R-:W-:Y:S02]  /*77d0*/  ISETP.NE.AND P0, PT, R80, RZ, PT ;  /* 0x000000ff5000720c */ /* 0x000fe40003f05270 */
[----:B------:R-:W-:Y:S11]  /*77e0*/  IADD3 R38, PT, PT, R38, 0x1, RZ ;  /* 0x0000000126267810 */ /* 0x000ff60007ffe0ff */
[----:B------:R3:W4:Y:S04]  /*77f0*/  @P0 LDS.128 R40, [R2+UR48+0x200] ;  /* 0x0002003002280984 */ /* 0x0007280008000c00 */
[----:B------:R3:W1:Y:S02]  /*7800*/  @P0 LDS.128 R48, [R0+0x200] ;  /* 0x0002000000300984 */ /* 0x0006640000000c00 */
.L_x_128:
[----:B------:R-:W-:Y:S05]  /*7810*/  BSYNC B1 ;  /* 0x0000000000017941 */ /* 0x000fea0003800000 */
.L_x_127:
[----:B------:R-:W-:Y:S05]  /*7820*/  VIADD R3, R34, 0x20 ;  /* 0x0000002022037836 */ /* 0x000fea0000000000 */
[----:B------:R-:W-:Y:S04]  /*7830*/  SHF.R.U32.HI R3, RZ, 0x15, R3 ;  /* 0x00000015ff037819 */ /* 0x000fe80000011603 */
[----:B------:R-:W-:Y:S11]  /*7840*/  LOP3.LUT P0, RZ, R3, 0x3, R66, 0x48, !PT ;  /* 0x0000000303ff7812 */ /* 0x000ff60007804842 */
[----:B------:R-:W-:Y:S02]  /*7850*/  @!UPT UIADD3 URZ, UPT, UPT, URZ, URZ, URZ ;  /* 0x000000fffffff290 */ /* 0x000fe4000fffe0ff */
[----:B------:R-:W-:Y:S05]  /*7860*/  @!P0 BRA `(.L_x_132) ;  /* 0x0000000000408947 */ /* 0x000fea0003800000 */
[----:B------:R-:W5:Y:S01]  /*7870*/  LDCU.64 UR8, c[0x4][0x70] ;  /* 0x01000e00ff0877ac */ /* 0x000f620008000a00 */
[----:B------:R-:W-:Y:S01]  /*7880*/  MOV R3, 0x0 ;  /* 0x0000000000037802 */ /* 0x000fe20000000f00 */
[----:B------:R-:W-:Y:S02]  /*7890*/  HFMA2 R12, -RZ, RZ, 0, 5.9604644775390625e-08 ;  /* 0x00000001ff0c7431 */ /* 0x000fe400000001ff */
[----:B------:R-:W-:Y:S02]  /*78a0*/  IMAD.MOV.U32 R8, RZ, RZ, 0x192 ;  /* 0x00000192ff087424 */ /* 0x000fe400078e00ff */
[----:B------:R-:W-:Y:S01]  /*78b0*/  IMAD.MOV.U32 R13, RZ, RZ, RZ ;  /* 0x000000ffff0d7224 */ /* 0x000fe200078e00ff */
[----:B------:R-:W4:Y:S01]  /*78c0*/  LDCU.64 UR6, c[0x4][0x78] ;  /* 0x01000f00ff0677ac */ /* 0x000f220008000a00 */
[----:B---3--:R-:W3:Y:S01]  /*78d0*/  LDC.64 R2, c[0x4][R3] ;  /* 0x0100000003027b82 */ /* 0x008ee20000000a00 */
[----:B------:R-:W1:Y:S01]  /*78e0*/  LDCU.64 UR4, c[0x4][0x10] ;  /* 0x01000200ff0477ac */ /* 0x000e620008000a00 */
[----:B-----5:R-:W-:Y:S01]  /*78f0*/  MOV R5, UR9 ;  /* 0x0000000900057c02 */ /* 0x020fe20008000f00 */
[----:B--2---:R-:W-:Y:S01]  /*7900*/  IMAD.U32 R4, RZ, RZ, UR8 ;  /* 0x00000008ff047e24 */ /* 0x004fe2000f8e00ff */
[----:B----4-:R-:W-:Y:S01]  /*7910*/  MOV R7, UR7 ;  /* 0x0000000700077c02 */ /* 0x010fe20008000f00 */
[----:B------:R-:W-:Y:S01]  /*7920*/  IMAD.U32 R6, RZ, RZ, UR6 ;  /* 0x00000006ff067e24 */ /* 0x000fe2000f8e00ff */
[----:B-1----:R-:W-:Y:S01]  /*7930*/  MOV R11, UR5 ;  /* 0x00000005000b7c02 */ /* 0x002fe20008000f00 */
[----:B------:R-:W-:Y:S02]  /*7940*/  IMAD.U32 R10, RZ, RZ, UR4 ;  /* 0x00000004ff0a7e24 */ /* 0x000fe4000f8e00ff */
[----:B------:R-:W-:Y:S07]  /*7950*/  LEPC R20, `(.L_x_132) ;  /* 0x000000001014794e */ /* 0x000fee0000000000 */
[----:B---3--:R-:W-:Y:S05]  /*7960*/  CALL.ABS.NOINC R2 ;  /* 0x0000000002007343 */ /* 0x008fea0003c00000 */
.L_x_132:
        /* <DEDUP_REMOVED lines=10> */
[----:B--2---:R-:W3:Y:S01]  /*7a10*/  LDTM.x16 R4, tmem[UR4+0x20] ;  /* 0x00002004000479ee */ /* 0x004ee20008240000 */
[----:B------:R-:W-:Y:S02]  /*7a20*/  MOV R83, UR37 ;  /* 0x0000002500537c02 */ /* 0x000fe40008000f00 */
[----:B------:R-:W-:Y:S05]  /*7a30*/  LEA R88, R38, UR48, 0x3 ;  /* 0x0000003026587c11 */ /* 0x000fea000f8e18ff */
[----:B------:R-:W-:Y:S04]  /*7a40*/  @P6 LEA R82, R82, UR48, 0x3 ;  /* 0x0000003052526c11 */ /* 0x000fe8000f8e18ff */
[----:B------:R-:W-:Y:S04]  /*7a50*/  @P6 IADD3 R82, PT, PT, R82, 0x60, RZ ;  /* 0x0000006052526810 */ /* 0x000fe80007ffe0ff */
[----:B------:R-:W-:Y:S02]  /*7a60*/  @P6 PRMT R82, R83, 0x654, R82 ;  /* 0x0000065453526816 */ /* 0x000fe40000000052 */
[----:B------:R-:W-:Y:S01]  /*7a70*/  @P6 SHF.L.U32 R83, R71, 0x1f, RZ ;  /* 0x0000001f47536819 */ /* 0x000fe200000006ff */
[C---:B---3--:R-:W-:Y:S01]  /*7a80*/  FMUL R0, R32.reuse, R4 ;  /* 0x0000000420007220 */ /* 0x048fe20000400000 */
        /* <DEDUP_REMOVED lines=75> */
.L_x_134:
[----:B------:R-:W-:Y:S05]  /*7f40*/  BSYNC.RECONVERGENT B0 ;  /* 0x0000000000007941 */ /* 0x000fea0003800200 */
.L_x_133:
        /* <DEDUP_REMOVED lines=19> */
.L_x_138:
[----:B------:R-:W-:Y:S05]  /*8080*/  BSYNC B0 ;  /* 0x0000000000007941 */ /* 0x000fea0003800000 */
.L_x_137:
[----:B------:R-:W-:Y:S11]  /*8090*/  ISETP.NE.AND P0, PT, R80, RZ, PT ;  /* 0x000000ff5000720c */ /* 0x000ff60003f05270 */
[----:B------:R-:W-:Y:S02]  /*80a0*/  @!UPT UIADD3 URZ, UPT, UPT, URZ, URZ, URZ ;  /* 0x000000fffffff290 */ /* 0x000fe4000fffe0ff */
[----:B------:R3:W4:Y:S04]  /*80b0*/  @P0 LDS.128 R40, [R38+UR48+0x200] ;  /* 0x0002003026280984 */ /* 0x0007280008000c00 */
[----:B------:R3:W1:Y:S02]  /*80c0*/  @P0 LDS.128 R48, [R81+0x200] ;  /* 0x0002000051300984 */ /* 0x0006640000000c00 */
.L_x_136:
[----:B------:R-:W-:Y:S05]  /*80d0*/  BSYNC B1 ;  /* 0x0000000000017941 */ /* 0x000fea0003800000 */
.L_x_135:
        /* <DEDUP_REMOVED lines=11> */
[----:B------:R-:W1:Y:S01]  /*8190*/  LDC.64 R2, c[0x4][R3] ;  /* 0x0100000003027b82 */ /* 0x000e620000000a00 */
[----:B------:R-:W3:Y:S01]  /*81a0*/  LDCU.64 UR4, c[0x4][0x10] ;  /* 0x01000200ff0477ac */ /* 0x000ee20008000a00 */
[----:B--2---:R-:W-:Y:S01]  /*81b0*/  MOV R5, UR9 ;  /* 0x0000000900057c02 */ /* 0x004fe20008000f00 */
[----:B------:R-:W-:Y:S01]  /*81c0*/  IMAD.U32 R4, RZ, RZ, UR8 ;  /* 0x00000008ff047e24 */ /* 0x000fe2000f8e00ff */
[----:B-----5:R-:W-:Y:S01]  /*81d0*/  MOV R7, UR7 ;  /* 0x0000000700077c02 */ /* 0x020fe20008000f00 */
[----:B------:R-:W-:Y:S01]  /*81e0*/  IMAD.U32 R6, RZ, RZ, UR6 ;  /* 0x00000006ff067e24 */ /* 0x000fe2000f8e00ff */
[----:B---3--:R-:W-:Y:S01]  /*81f0*/  MOV R11, UR5 ;  /* 0x00000005000b7c02 */ /* 0x008fe20008000f00 */
[----:B------:R-:W-:Y:S02]  /*8200*/  IMAD.U32 R10, RZ, RZ, UR4 ;  /* 0x00000004ff0a7e24 */ /* 0x000fe4000f8e00ff */
[----:B------:R-:W-:Y:S07]  /*8210*/  LEPC R20, `(.L_x_140) ;  /* 0x000000001014794e */ /* 0x000fee0000000000 */
[----:B-1--4-:R-:W-:Y:S05]  /*8220*/  CALL.ABS.NOINC R2 ;  /* 0x0000000002007343 */ /* 0x012fea0003c00000 */
.L_x_140:
[----:B------:R-:W-:Y:S01]  /*8230*/  ISETP.NE.AND P0, PT, R72, RZ, PT ;  /* 0x000000ff4800720c */ /* 0x000fe20003f05270 */
[----:B------:R-:W-:Y:S05]  /*8240*/  WARPSYNC.ALL ;  /* 0x0000000000007948 */ /* 0x000fea0003800000 */
[----:B------:R-:W-:Y:S01]  /*8250*/  R2UR UR4, R34 ;  /* 0x00000000220472ca */ /* 0x000fe200000e0000 */
[----:B------:R-:W-:Y:S01]  /*8260*/  BSSY.RECONVERGENT B0, `(.L_x_141) ;  /* 0x0000056000007945 */ /* 0x000fe20003800200 */
[C---:B----4-:R-:W-:Y:S02]  /*8270*/  SHF.L.U32 R20, R40.reuse, 0x10, RZ ;  /* 0x0000001028147819 */ /* 0x050fe400000006ff */
[----:B------:R-:W-:Y:S02]  /*8280*/  LOP3.LUT R36, R40, 0xffff0000, RZ, 0xc0, !PT ;  /* 0xffff000028247812 */ /* 0x000fe400078ec0ff */
[C---:B------:R-:W-:Y:S02]  /*8290*/  SHF.L.U32 R21, R41.reuse, 0x10, RZ ;  /* 0x0000001029157819 */ /* 0x040fe400000006ff */
[----:B---3--:R-:W-:Y:S02]  /*82a0*/  LOP3.LUT R38, R41, 0xffff0000, RZ, 0xc0, !PT ;  /* 0xffff000029267812 */ /* 0x008fe400078ec0ff */
[C---:B------:R-:W-:Y:S02]  /*82b0*/  SHF.L.U32 R37, R42.reuse, 0x10, RZ ;  /* 0x000000102a257819 */ /* 0x040fe400000006ff */
[----:B------:R-:W-:Y:S01]  /*82c0*/  LOP3.LUT R40, R42, 0xffff0000, RZ, 0xc0, !PT ;  /* 0xffff00002a287812 */ /* 0x000fe200078ec0ff */
[----:B------:R-:W2:Y:S01]  /*82d0*/  LDTM.x16 R4, tmem[UR4+0x30] ;  /* 0x00003004000479ee */ /* 0x000ea20008240000 */
[C---:B------:R-:W-:Y:S01]  /*82e0*/  SHF.L.U32 R39, R43.reuse, 0x10, RZ ;  /* 0x000000102b277819 */ /* 0x040fe200000006ff */
[----:B------:R-:W-:Y:S01]  /*82f0*/  NOP ;  /* 0x0000000000007918 */ /* 0x000fe20000000000 */
[----:B------:R-:W-:Y:S02]  /*8300*/  LOP3.LUT R42, R43, 0xffff0000, RZ, 0xc0, !PT ;  /* 0xffff00002b2a7812 */ /* 0x000fe400078ec0ff */
[C---:B-1----:R-:W-:Y:S02]  /*8310*/  SHF.L.U32 R41, R48.reuse, 0x10, RZ ;  /* 0x0000001030297819 */ /* 0x042fe400000006ff */
[----:B------:R-:W-:Y:S02]  /*8320*/  LOP3.LUT R43, R48, 0xffff0000, RZ, 0xc0, !PT ;  /* 0xffff0000302b7812 */ /* 0x000fe400078ec0ff */
[----:B------:R-:W-:Y:S02]  /*8330*/  IADD3 R74, PT, PT, R74, 0xd0, RZ ;  /* 0x000000d04a4a7810 */ /* 0x000fe40007ffe0ff */
[C---:B------:R-:W-:Y:S02]  /*8340*/  SHF.L.U32 R44, R49.reuse, 0x10, RZ ;  /* 0x00000010312c7819 */ /* 0x040fe400000006ff */
[----:B------:R-:W-:Y:S02]  /*8350*/  LOP3.LUT R74, R74, 0xfefffff8, RZ, 0xc0, !PT ;  /* 0xfefffff84a4a7812 */ /* 0x000fe400078ec0ff */
[----:B------:R-:W-:Y:S02]  /*8360*/  LOP3.LUT R46, R49, 0xffff0000, RZ, 0xc0, !PT ;  /* 0xffff0000312e7812 */ /* 0x000fe400078ec0ff */
[----:B--2---:R1:W-:Y:S01]  /*8370*/  SYNCS.ARRIVE.TRANS64.RED.A1T0 RZ, [R74+URZ], RZ ;  /* 0x000000ff4aff79a7 */ /* 0x0043e200081004ff */
[C---:B------:R-:W-:Y:S02]  /*8380*/  SHF.L.U32 R45, R50.reuse, 0x10, RZ ;  /* 0x00000010322d7819 */ /* 0x040fe400000006ff */
[----:B------:R-:W-:Y:S02]  /*8390*/  LOP3.LUT R48, R50, 0xffff0000, RZ, 0xc0, !PT ;  /* 0xffff000032307812 */ /* 0x000fe400078ec0ff */
[----:B------:R-:W-:Y:S01]  /*83a0*/  SHF.L.U32 R47, R51, 0x10, RZ ;  /* 0x00000010332f7819 */ /* 0x000fe200000006ff */
[C---:B------:R-:W-:Y:S01]  /*83b0*/  FMUL R4, R32.reuse, R4 ;  /* 0x0000000420047220 */ /* 0x040fe20000400000 */
[C---:B------:R-:W-:Y:S01]  /*83c0*/  FMUL R5, R32.reuse, R5 ;  /* 0x0000000520057220 */ /* 0x040fe20000400000 */
[C---:B------:R-:W-:Y:S01]  /*83d0*/  FMUL R6, R32.reuse, R6 ;  /* 0x0000000620067220 */ /* 0x040fe20000400000 */
[C---:B------:R-:W-:Y:S01]  /*83e0*/  FMUL R7, R32.reuse, R7 ;  /* 0x0000000720077220 */ /* 0x040fe20000400000 */
[C---:B------:R-:W-:Y:S01]  /*83f0*/  FFMA R4, R35.reuse, R20, R4 ;  /* 0x0000001423047223 */ /* 0x040fe20000000004 */
        /* <DEDUP_REMOVED lines=19> */
[----:B------:R-:W-:Y:S01]  /*8530*/  FFMA R3, R35, R44, R3 ;  /* 0x0000002c23037223 */ /* 0x000fe20000000003 */
[----:B------:R-:W-:Y:S01]  /*8540*/  LOP3.LUT R50, R51, 0xffff0000, RZ, 0xc0, !PT ;  /* 0xffff000033327812 */ /* 0x000fe200078ec0ff */
[C---:B------:R-:W-:Y:S01]  /*8550*/  FMUL R14, R32.reuse, R18 ;  /* 0x00000012200e7220 */ /* 0x040fe20000400000 */
[----:B------:R-:W-:Y:S01]  /*8560*/  FFMA R15, R35, R46, R15 ;  /* 0x0000002e230f7223 */ /* 0x000fe2000000000f */
[----:B------:R-:W-:Y:S01]  /*8570*/  FMUL R19, R32, R19 ;  /* 0x0000001320137220 */ /* 0x000fe20000400000 */
[----:B------:R-:W-:Y:S01]  /*8580*/  F2FP.BF16.F32.PACK_AB R80, R5, R4 ;  /* 0x000000040550723e */ /* 0x000fe200000010ff */
[----:B------:R-:W-:Y:S01]  /*8590*/  FFMA R12, R35, R45, R12 ;  /* 0x0000002d230c7223 */ /* 0x000fe2000000000c */
[----:B------:R-:W-:Y:S01]  /*85a0*/  F2FP.BF16.F32.PACK_AB R81, R7, R6 ;  /* 0x000000060751723e */ /* 0x000fe200000010ff */
[----:B------:R-:W-:Y:S01]  /*85b0*/  FFMA R13, R35, R48, R13 ;  /* 0x00000030230d7223 */ /* 0x000fe2000000000d */
[----:B------:R-:W-:Y:S01]  /*85c0*/  F2FP.BF16.F32.PACK_AB R82, R9, R8 ;  /* 0x000000080952723e */ /* 0x000fe200000010ff */
[----:B------:R-:W-:Y:S01]  /*85d0*/  FFMA R14, R35, R47, R14 ;  /* 0x0000002f230e7223 */ /* 0x000fe2000000000e */
[----:B------:R-:W-:Y:S01]  /*85e0*/  F2FP.BF16.F32.PACK_AB R83, R11, R10 ;  /* 0x0000000a0b53723e */ /* 0x000fe200000010ff */
[----:B------:R-:W-:Y:S01]  /*85f0*/  FFMA R19, R35, R50, R19 ;  /* 0x0000003223137223 */ /* 0x000fe20000000013 */
[----:B------:R-:W-:Y:S02]  /*8600*/  F2FP.BF16.F32.PACK_AB R84, R2, R0 ;  /* 0x000000000254723e */ /* 0x000fe400000010ff */
[----:B------:R-:W-:Y:S01]  /*8610*/  F2FP.BF16.F32.PACK_AB R85, R15, R3 ;  /* 0x000000030f55723e */ /* 0x000fe200000010ff */
[----:B------:R1:W-:Y:S01]  /*8620*/  STS.128 [R77+UR48+0x3200], R80 ;  /* 0x003200504d007988 */ /* 0x0003e20008000c30 */
        /* <DEDUP_REMOVED lines=25> */
.L_x_142:
[----:B------:R-:W-:Y:S05]  /*87c0*/  BSYNC.RECONVERGENT B0 ;  /* 0x0000000000007941 */ /* 0x000fea0003800200 */
.L_x_141:
[----:B------:R-:W-:Y:S01]  /*87d0*/  BAR.SYNC.DEFER_BLOCKING 0x1, 0x80 ;  /* 0x0042000000007b1d */ /* 0x000fe20000010000 */
[----:B------:R-:W-:Y:S01]  /*87e0*/  UISETP.NE.AND UP0, UPT, UR49, -0x4, UPT ;  /* 0xfffffffc3100788c */ /* 0x000fe2000bf05270 */
[----:B------:R-:W-:Y:S08]  /*87f0*/  IADD3 R0, PT, PT, R30, 0x1, RZ ;  /* 0x000000011e007810 */ /* 0x000ff00007ffe0ff */
[----:B------:R-:W-:Y:S05]  /*8800*/  BRA.U !UP0, `(.L_x_143) ;  /* 0x0000000108287547 */ /* 0x000fea000b800000 */
[----:B------:R-:W-:Y:S01]  /*8810*/  ISETP.NE.AND P0, PT, R78, RZ, PT ;  /* 0x000000ff4e00720c */ /* 0x000fe20003f05270 */
[----:B------:R-:W-:Y:S01]  /*8820*/  IMAD.U32 R3, RZ, RZ, UR51 ;  /* 0x00000033ff037e24 */ /* 0x000fe2000f8e00ff */
[----:B------:R-:W-:Y:S01]  /*8830*/  UIADD3 UR51, UPT, UPT, UR51, 0x1, URZ ;  /* 0x0000000133337890 */ /* 0x000fe2000fffe0ff */
[----:B------:R-:W-:Y:S03]  /*8840*/  IMAD.U32 R2, RZ, RZ, UR37 ;  /* 0x00000025ff027e24 */ /* 0x000fe6000f8e00ff */
[----:B------:R-:W-:Y:S04]  /*8850*/  UISETP.NE.AND UP0, UPT, UR51, 0x4, UPT ;  /* 0x000000043300788c */ /* 0x000fe8000bf05270 */
[----:B------:R-:W-:Y:S03]  /*8860*/  USEL UR51, UR51, URZ, UP0 ;  /* 0x000000ff33337287 */ /* 0x000fe60008000000 */
[----:B------:R-:W-:Y:S05]  /*8870*/  @P0 LEA R3, R3, UR48, 0x3 ;  /* 0x0000003003030c11 */ /* 0x000fea000f8e18ff */
[----:B------:R-:W-:Y:S05]  /*8880*/  @P0 VIADD R3, R3, 0x60 ;  /* 0x0000006003030836 */ /* 0x000fea0000000000 */
[----:B------:R-:W-:Y:S04]  /*8890*/  @P0 PRMT R2, R2, 0x654, R3 ;  /* 0x0000065402020816 */ /* 0x000fe80000000003 */
[----:B------:R2:W-:Y:S03]  /*88a0*/  @P0 SYNCS.ARRIVE.TRANS64.RED.A1T0 RZ, [R2+URZ], RZ ;  /* 0x000000ff02ff09a7 */ /* 0x0005e600081004ff */
.L_x_143:
[----:B------:R-:W-:Y:S01]  /*88b0*/  ISETP.NE.AND P2, PT, R73, RZ, PT ;  /* 0x000000ff4900720c */ /* 0x000fe20003f45270 */
[----:B------:R-:W-:Y:S01]  /*88c0*/  UIADD3 UR49, UPT, UPT, UR49, 0x4, URZ ;  /* 0x0000000431317890 */ /* 0x000fe2000fffe0ff */
[----:B------:R-:W-:Y:S01]  /*88d0*/  ISETP.NE.AND P0, PT, R76, 0x2, PT ;  /* 0x000000024c00780c */ /* 0x000fe20003f05270 */
[----:B------:R-:W-:Y:S01]  /*88e0*/  IMAD.IADD R20, R29, 0x1, R58 ;  /* 0x000000011d147824 */ /* 0x000fe200078e023a */
[----:B------:R-:W-:Y:S01]  /*88f0*/  ISETP.NE.AND P1, PT, R0, 0x4, PT ;  /* 0x000000040000780c */ /* 0x000fe20003f25270 */
[----:B------:R-:W-:Y:S01]  /*8900*/  IMAD.IADD R21, R31, 0x1, R60 ;  /* 0x000000011f157824 */ /* 0x000fe200078e023c */
[----:B--2---:R-:W-:Y:S02]  /*8910*/  SEL R2, RZ, 0x1, P0 ;  /* 0x00000001ff027807 */ /* 0x004fe40000000000 */
[----:B------:R-:W-:Y:S02]  /*8920*/  SEL R3, RZ, 0x1, P1 ;  /* 0x00000001ff037807 */ /* 0x000fe40000800000 */
[----:B------:R-:W-:Y:S02]  /*8930*/  LOP3.LUT R69, R69, R2, RZ, 0x3c, !PT ;  /* 0x0000000245457212 */ /* 0x000fe400078e3cff */
[----:B------:R-:W-:Y:S02]  /*8940*/  LOP3.LUT R70, R70, R3, RZ, 0x3c, !PT ;  /* 0x0000000346467212 */ /* 0x000fe400078e3cff */
[----:B------:R-:W-:Y:S02]  /*8950*/  @P2 R2UR UR36, R68 ;  /* 0x00000000442422ca */ /* 0x000fe400000e0000 */
[----:B------:R-:W-:Y:S02]  /*8960*/  SEL R76, R76, RZ, P0 ;  /* 0x000000ff4c4c7207 */ /* 0x000fe40000000000 */
[----:B------:R-:W-:Y:S01]  /*8970*/  SEL R30, R0, RZ, P1 ;  /* 0x000000ff001e7207 */ /* 0x000fe20000800000 */
[----:B------:R-:W-:Y:S10]  /*8980*/  @P2 BRA `(.L_x_144) ;  /* 0xffffffcc00d42947 */ /* 0x000ff4000383ffff */
[----:B------:R-:W-:-:S09]  /*8990*/  UISETP.NE.AND UP0, UPT, UR50, URZ, UPT ;  /* 0x000000ff3200728c */ /* 0x000fd2000bf05270 */
[----:B------:R-:W-:Y:S05]  /*89a0*/  BRA.U !UP0, `(.L_x_145) ;  /* 0x0000000108487547 */ /* 0x000fea000b800000 */
[----:B------:R-:W2:Y:S02]  /*89b0*/  LDCU.64 UR4, c[0x0][0x890] ;  /* 0x00011200ff0477ac */ /* 0x000ea40008000a00 */
[----:B--2---:R-:W-:-:S04]  /*89c0*/  UISETP.NE.U32.AND UP0, UPT, UR4, URZ, UPT ;  /* 0x000000ff0400728c */ /* 0x004fc8000bf05070 */
[----:B------:R-:W-:-:S09]  /*89d0*/  UISETP.NE.AND.EX UP0, UPT, UR5, URZ, UPT, UP0 ;  /* 0x000000ff0500728c */ /* 0x000fd2000bf05300 */
[----:B------:R-:W-:Y:S05]  /*89e0*/  BRA.U UP0, `(.L_x_146) ;  /* 0x00000001000c7547 */ /* 0x000fea000b800000 */
[----:B------:R-:W-:-:S13]  /*89f0*/  FSETP.NEU.AND P0, PT, R35, RZ, PT ;  /* 0x000000ff2300720b */ /* 0x000fda0003f0d000 */
[----:B------:R-:W-:Y:S05]  /*8a00*/  @!P0 EXIT ;  /* 0x000000000000894d */ /* 0x000fea0003800000 */
[----:B------:R-:W-:Y:S05]  /*8a10*/  BRA `(.L_x_145) ;  /* 0x00000000002c7947 */ /* 0x000fea0003800000 */
.L_x_146:
[----:B------:R-:W-:Y:S01]  /*8a20*/  ISETP.NE.AND P0, PT, R75, RZ, PT ;  /* 0x000000ff4b00720c */ /* 0x000fe20003f05270 */
[----:B------:R-:W-:-:S12]  /*8a30*/  BSSY.RECONVERGENT B0, `(.L_x_145) ;  /* 0x0000009000007945 */ /* 0x000fd80003800200 */
[----:B------:R-:W-:Y:S05]  /*8a40*/  @P0 BRA `(.L_x_147) ;  /* 0x0000000000140947 */ /* 0x000fea0003800000 */
[----:B------:R-:W2:Y:S02]  /*8a50*/  LDCU.64 UR4, c[0x0][0x888] ;  /* 0x00011100ff0477ac */ /* 0x000ea40008000a00 */
[----:B--2---:R-:W-:-:S04]  /*8a60*/  ISETP.NE.U32.AND P0, PT, RZ, UR4, PT ;  /* 0x00000004ff007c0c */ /* 0x004fc8000bf05070 */
[----:B------:R-:W-:-:S13]  /*8a70*/  ISETP.NE.AND.EX P0, PT, RZ, UR5, PT, P0 ;  /* 0x00000005ff007c0c */ /* 0x000fda000bf05300 */
[----:B------:R-:W-:Y:S05]  /*8a80*/  @!P0 EXIT ;  /* 0x000000000000894d */ /* 0x000fea0003800000 */
[----:B------:R-:W-:Y:S05]  /*8a90*/  BRA `(.L_x_148) ;  /* 0x0000000000087947 */ /* 0x000fea0003800000 */
.L_x_147:
[----:B------:R-:W-:-:S13]  /*8aa0*/  FSETP.NEU.AND P0, PT, R35, RZ, PT ;  /* 0x000000ff2300720b */ /* 0x000fda0003f0d000 */
[----:B------:R-:W-:Y:S05]  /*8ab0*/  @!P0 EXIT ;  /* 0x000000000000894d */ /* 0x000fea0003800000 */
.L_x_148:
[----:B------:R-:W-:Y:S05]  /*8ac0*/  BSYNC.RECONVERGENT B0 ;  /* 0x0000000000007941 */ /* 0x000fea0003800200 */
.L_x_145:
[----:B------:R-:W-:Y:S01]  /*8ad0*/  ULEA UR4, UR51, UR48, 0x3 ;  /* 0x0000003033047291 */ /* 0x000fe2000f8e18ff */
[----:B------:R-:W-:-:S04]  /*8ae0*/  DEPBAR.LE SB0, 0x0 ;  /* 0x000080000000791a */ /* 0x000fc80000000000 */
[----:B------:R-:W-:-:S04]  /*8af0*/  UIADD3 UR4, UPT, UPT, UR4, 0x60, URZ ;  /* 0x0000006004047890 */ /* 0x000fc8000fffe0ff */
[----:B------:R-:W-:-:S09]  /*8b00*/  UPRMT UR4, UR37, 0x654, UR4 ;  /* 0x0000065425047896 */ /* 0x000fd20008000004 */
[----:B------:R-:W-:Y:S01]  /*8b10*/  SYNCS.ARRIVE.TRANS64.RED.A1T0 RZ, [UR4], RZ ;  /* 0x000000ffffff79a7 */ /* 0x000fe20008100404 */
[----:B------:R-:W-:Y:S05]  /*8b20*/  EXIT ;  /* 0x000000000000794d */ /* 0x000fea0003800000 */
.L_x_24:
[----:B--2---:R2:W4:Y:S02]  /*8b30*/  SYNCS.PHASECHK.TRANS64.TRYWAIT P0, [R3+URZ+0x100], R2 ;  /* 0x00010002030075a7 */ /* 0x00452400080011ff */
[----:B----4-:R-:W-:Y:S05]  /*8b40*/  @!P0 NANOSLEEP.SYNCS 0x989680 ;  /* 0x009896800000895d */ /* 0x010fea0003900000 */
[----:B------:R-:W4:Y:S02]  /*8b50*/  @!P0 SYNCS.PHASECHK.TRANS64 P0, [R3+URZ+0x100], R2 ;  /* 0x00010002030085a7 */ /* 0x000f2400080010ff */
[----:B----4-:R-:W-:Y:S05]  /*8b60*/  @!P0 BRA `(.L_x_24) ;  /* 0xfffffffc00f08947 */ /* 0x010fea000383ffff */
[----:B------:R-:W-:Y:S05]  /*8b70*/  BRA `(.L_x_149) ;  /* 0xffffff8c00247947 */ /* 0x000fea000383ffff */
.L_x_27:
[----:B-1----:R-:W-:-:S07]  /*8b80*/  MOV R2, UR33 ;  /* 0x0000002100027c02 */ /* 0x002fce0008000f00 */
.L_x_150:
[----:B-1----:R1:W2:Y:S02]  /*8b90*/  SYNCS.PHASECHK.TRANS64.TRYWAIT P0, [R2+URZ+0x20], R5 ;  /* 0x00002005020075a7 */ /* 0x0022a400080011ff */
[----:B--2---:R-:W-:Y:S05]  /*8ba0*/  @!P0 NANOSLEEP.SYNCS 0x989680 ;  /* 0x009896800000895d */ /* 0x004fea0003900000 */
[----:B------:R-:W2:Y:S02]  /*8bb0*/  @!P0 SYNCS.PHASECHK.TRANS64 P0, [R2+URZ+0x20], R5 ;  /* 0x00002005020085a7 */ /* 0x000ea400080010ff */
[----:B--2---:R-:W-:Y:S05]  /*8bc0*/  @!P0 BRA `(.L_x_150) ;  /* 0xfffffffc00f08947 */ /* 0x004fea000383ffff */
[----:B------:R-:W-:Y:S05]  /*8bd0*/  BRA `(.L_x_26) ;  /* 0xffffff8c00887947 */ /* 0x000fea000383ffff */
.L_x_34:
[----:B-1----:R-:W-:-:S07]  /*8be0*/  MOV R2, UR33 ;  /* 0x0000002100027c02 */ /* 0x002fce0008000f00 */
.L_x_151:
[----:B-1----:R1:W2:Y:S02]  /*8bf0*/  SYNCS.PHASECHK.TRANS64.TRYWAIT P0, [R2+URZ+0x20], R5 ;  /* 0x00002005020075a7 */ /* 0x0022a400080011ff */
[----:B--2---:R-:W-:Y:S05]  /*8c00*/  @!P0 NANOSLEEP.SYNCS 0x989680 ;  /* 0x009896800000895d */ /* 0x004fea0003900000 */
[----:B------:R-:W2:Y:S02]  /*8c10*/  @!P0 SYNCS.PHASECHK.TRANS64 P0, [R2+URZ+0x20], R5 ;  /* 0x00002005020085a7 */ /* 0x000ea400080010ff */
[----:B--2---:R-:W-:Y:S05]  /*8c20*/  @!P0 BRA `(.L_x_151) ;  /* 0xfffffffc00f08947 */ /* 0x004fea000383ffff */
[----:B------:R-:W-:Y:S05]  /*8c30*/  BRA `(.L_x_33) ;  /* 0xffffff9000707947 */ /* 0x000fea000383ffff */
.L_x_39:
[----:B-1----:R1:W2:Y:S02]  /*8c40*/  SYNCS.PHASECHK.TRANS64.TRYWAIT P0, [R2+URZ+0x90], R3 ;  /* 0x00009003020075a7 */ /* 0x0022a400080011ff */
[----:B--2---:R-:W-:Y:S05]  /*8c50*/  @!P0 NANOSLEEP.SYNCS 0x989680 ;  /* 0x009896800000895d */ /* 0x004fea0003900000 */
[----:B------:R-:W2:Y:S02]  /*8c60*/  @!P0 SYNCS.PHASECHK.TRANS64 P0, [R2+URZ+0x90], R3 ;  /* 0x00009003020085a7 */ /* 0x000ea400080010ff */
[----:B--2---:R-:W-:Y:S05]  /*8c70*/  @!P0 BRA `(.L_x_39) ;  /* 0xfffffffc00f08947 */ /* 0x004fea000383ffff */
[----:B------:R-:W-:Y:S05]  /*8c80*/  BRA `(.L_x_152) ;  /* 0xffffff9400387947 */ /* 0x000fea000383ffff */
.L_x_43:
[----:B---3--:R-:W-:-:S07]  /*8c90*/  MOV R0, UR4 ;  /* 0x0000000400007c02 */ /* 0x008fce0008000f00 */
.L_x_153:
[----:B-1----:R1:W2:Y:S02]  /*8ca0*/  SYNCS.PHASECHK.TRANS64.TRYWAIT P0, [R0+URZ], R3 ;  /* 0x00000003000075a7 */ /* 0x0022a400080011ff */
[----:B--2---:R-:W-:Y:S05]  /*8cb0*/  @!P0 NANOSLEEP.SYNCS 0x989680 ;  /* 0x009896800000895d */ /* 0x004fea0003900000 */
[----:B------:R-:W2:Y:S02]  /*8cc0*/  @!P0 SYNCS.PHASECHK.TRANS64 P0, [R0+URZ], R3 ;  /* 0x00000003000085a7 */ /* 0x000ea400080010ff */
[----:B--2---:R-:W-:Y:S05]  /*8cd0*/  @!P0 BRA `(.L_x_153) ;  /* 0xfffffffc00f08947 */ /* 0x004fea000383ffff */
[----:B------:R-:W-:Y:S05]  /*8ce0*/  BRA `(.L_x_154) ;  /* 0xffffff9800a87947 */ /* 0x000fea000383ffff */
.L_x_44:
[----:B---3--:R-:W-:-:S07]  /*8cf0*/  MOV R0, UR4 ;  /* 0x0000000400007c02 */ /* 0x008fce0008000f00 */
.L_x_155:
[----:B-1----:R1:W2:Y:S02]  /*8d00*/  SYNCS.PHASECHK.TRANS64.TRYWAIT P0, [R0+URZ], R3 ;  /* 0x00000003000075a7 */ /* 0x0022a400080011ff */
[----:B--2---:R-:W-:Y:S05]  /*8d10*/  @!P0 NANOSLEEP.SYNCS 0x989680 ;  /* 0x009896800000895d */ /* 0x004fea0003900000 */
[----:B------:R-:W2:Y:S02]  /*8d20*/  @!P0 SYNCS.PHASECHK.TRANS64 P0, [R0+URZ], R3 ;  /* 0x00000003000085a7 */ /* 0x000ea400080010ff */
[----:B--2---:R-:W-:Y:S05]  /*8d30*/  @!P0 BRA `(.L_x_155) ;  /* 0xfffffffc00f08947 */ /* 0x004fea000383ffff */
[----:B------:R-:W-:Y:S05]  /*8d40*/  BRA `(.L_x_156) ;  /* 0xffffff9800b47947 */ /* 0x000fea000383ffff */
.L_x_45:
[----:B---3--:R-:W-:-:S07]  /*8d50*/  MOV R0, UR4 ;  /* 0x0000000400007c02 */ /* 0x008fce0008000f00 */
.L_x_157:
[----:B-1----:R1:W2:Y:S02]  /*8d60*/  SYNCS.PHASECHK.TRANS64.TRYWAIT P0, [R0+URZ], R3 ;  /* 0x00000003000075a7 */ /* 0x0022a400080011ff */
[----:B--2---:R-:W-:Y:S05]  /*8d70*/  @!P0 NANOSLEEP.SYNCS 0x989680 ;  /* 0x009896800000895d */ /* 0x004fea0003900000 */
[----:B------:R-:W2:Y:S02]  /*8d80*/  @!P0 SYNCS.PHASECHK.TRANS64 P0, [R0+URZ], R3 ;  /* 0x00000003000085a7 */ /* 0x000ea400080010ff */
[----:B--2---:R-:W-:Y:S05]  /*8d90*/  @!P0 BRA `(.L_x_157) ;  /* 0xfffffffc00f08947 */ /* 0x004fea000383ffff */
[----:B------:R-:W-:Y:S05]  /*8da0*/  BRA `(.L_x_158) ;  /* 0xffffff9800c07947 */ /* 0x000fea000383ffff */
.L_x_48:
[----:B-1----:R1:W2:Y:S02]  /*8db0*/  SYNCS.PHASECHK.TRANS64.TRYWAIT P0, [R0+URZ+0xf0], R5 ;  /* 0x0000f005000075a7 */ /* 0x0022a400080011ff */
[----:B--2---:R-:W-:Y:S05]  /*8dc0*/  @!P0 NANOSLEEP.SYNCS 0x989680 ;  /* 0x009896800000895d */ /* 0x004fea0003900000 */
[----:B------:R-:W2:Y:S02]  /*8dd0*/  @!P0 SYNCS.PHASECHK.TRANS64 P0, [R0+URZ+0xf0], R5 ;  /* 0x0000f005000085a7 */ /* 0x000ea400080010ff */
[----:B--2---:R-:W-:Y:S05]  /*8de0*/  @!P0 BRA `(.L_x_48) ;  /* 0xfffffffc00f08947 */ /* 0x004fea000383ffff */
[----:B------:R-:W-:Y:S05]  /*8df0*/  BRA `(.L_x_159) ;  /* 0xffffff9c00207947 */ /* 0x000fea000383ffff */
.L_x_49:
[----:B------:R-:W-:-:S07]  /*8e00*/  MOV R0, UR5 ;  /* 0x0000000500007c02 */ /* 0x000fce0008000f00 */
.L_x_160:
[----:B-1----:R1:W2:Y:S02]  /*8e10*/  SYNCS.PHASECHK.TRANS64.TRYWAIT P0, [R0+URZ+0xa0], R7 ;  /* 0x0000a007000075a7 */ /* 0x0022a400080011ff */
[----:B--2---:R-:W-:Y:S05]  /*8e20*/  @!P0 NANOSLEEP.SYNCS 0x989680 ;  /* 0x009896800000895d */ /* 0x004fea0003900000 */
[----:B------:R-:W2:Y:S02]  /*8e30*/  @!P0 SYNCS.PHASECHK.TRANS64 P0, [R0+URZ+0xa0], R7 ;  /* 0x0000a007000085a7 */ /* 0x000ea400080010ff */
[----:B--2---:R-:W-:Y:S05]  /*8e40*/  @!P0 BRA `(.L_x_160) ;  /* 0xfffffffc00f08947 */ /* 0x004fea000383ffff */
[----:B------:R-:W-:Y:S05]  /*8e50*/  BRA `(.L_x_161) ;  /* 0xffffff9c00307947 */ /* 0x000fea000383ffff */
.L_x_50:
[----:B-1----:R1:W2:Y:S02]  /*8e60*/  SYNCS.PHASECHK.TRANS64.TRYWAIT P1, [R0+URZ+0x90], R5 ;  /* 0x00009005000075a7 */ /* 0x0022a400080211ff */
[----:B--2---:R-:W-:Y:S05]  /*8e70*/  @!P1 NANOSLEEP.SYNCS 0x989680 ;  /* 0x009896800000995d */ /* 0x004fea0003900000 */
[----:B------:R-:W2:Y:S02]  /*8e80*/  @!P1 SYNCS.PHASECHK.TRANS64 P1, [R0+URZ+0x90], R5 ;  /* 0x00009005000095a7 */ /* 0x000ea400080210ff */
[----:B--2---:R-:W-:Y:S05]  /*8e90*/  @!P1 BRA `(.L_x_50) ;  /* 0xfffffffc00f09947 */ /* 0x004fea000383ffff */
[----:B------:R-:W-:Y:S05]  /*8ea0*/  BRA `(.L_x_162) ;  /* 0xffffff9c00607947 */ /* 0x000fea000383ffff */
.L_x_53:
[----:B------:R-:W-:-:S07]  /*8eb0*/  MOV R0, UR5 ;  /* 0x0000000500007c02 */ /* 0x000fce0008000f00 */
.L_x_163:
[----:B-1----:R1:W2:Y:S02]  /*8ec0*/  SYNCS.PHASECHK.TRANS64.TRYWAIT P0, [R0+URZ+0xa0], R3 ;  /* 0x0000a003000075a7 */ /* 0x0022a400080011ff */
[----:B--2---:R-:W-:Y:S05]  /*8ed0*/  @!P0 NANOSLEEP.SYNCS 0x989680 ;  /* 0x009896800000895d */ /* 0x004fea0003900000 */
[----:B------:R-:W2:Y:S02]  /*8ee0*/  @!P0 SYNCS.PHASECHK.TRANS64 P0, [R0+URZ+0xa0], R3 ;  /* 0x0000a003000085a7 */ /* 0x000ea400080010ff */
[----:B--2---:R-:W-:Y:S05]  /*8ef0*/  @!P0 BRA `(.L_x_163) ;  /* 0xfffffffc00f08947 */ /* 0x004fea000383ffff */
[----:B------:R-:W-:Y:S05]  /*8f00*/  BRA `(.L_x_52) ;  /* 0xffffff9c00b47947 */ /* 0x000fea000383ffff */
.L_x_62:
[----:B-1----:R-:W-:-:S04]  /*8f10*/  MOV R4, UR6 ;  /* 0x0000000600047c02 */ /* 0x002fc80008000f00 */
[----:B------:R1:W2:Y:S03]  /*8f20*/  SYNCS.PHASECHK.TRANS64.TRYWAIT P0, [R4+URZ+0x8], R5 ;  /* 0x00000805040075a7 */ /* 0x0002a600080011ff */
[----:B--2---:R-:W-:Y:S05]  /*8f30*/  @!P0 NANOSLEEP.SYNCS 0x989680 ;  /* 0x009896800000895d */ /* 0x004fea0003900000 */
[----:B------:R-:W2:Y:S02]  /*8f40*/  @!P0 SYNCS.PHASECHK.TRANS64 P0, [R4+URZ+0x8], R5 ;  /* 0x00000805040085a7 */ /* 0x000ea400080010ff */
[----:B--2---:R-:W-:Y:S05]  /*8f50*/  @!P0 BRA `(.L_x_62) ;  /* 0xfffffffc00ec8947 */ /* 0x004fea000383ffff */
[----:B------:R-:W-:Y:S05]  /*8f60*/  BRA `(.L_x_61) ;  /* 0xffffffa000687947 */ /* 0x000fea000383ffff */
.L_x_64:
[----:B------:R-:W-:Y:S01]  /*8f70*/  BSSY B0, `(.L_x_164) ;  /* 0x0000006000007945 */ /* 0x000fe20003800000 */
[----:B------:R-:W-:-:S07]  /*8f80*/  MOV R15, 0xffffffff ;  /* 0xffffffff000f7802 */ /* 0x000fce0000000f00 */
[----:B-1---5:R-:W-:Y:S05]  /*8f90*/  WARPSYNC.COLLECTIVE R15, `(.L_x_165) ;  /* 0x000000000f0c7348 */ /* 0x022fea0003c00000 */
[----:B------:R-:W-:Y:S02]  /*8fa0*/  ELECT P6, UR79, PT ;  /* 0x00000000004f782f */ /* 0x000fe400038c0000 */
[----:B------:R-:W-:Y:S01]  /*8fb0*/  MOV R14, UR79 ;  /* 0x0000004f000e7c02 */ /* 0x000fe20008000f00 */
[----:B-1---5:R-:W-:Y:S10]  /*8fc0*/  ENDCOLLECTIVE ;  /* 0x000000000000791b */ /* 0x022ff40003800000 */
.L_x_165:
[----:B------:R-:W-:Y:S05]  /*8fd0*/  BSYNC B0 ;  /* 0x0000000000007941 */ /* 0x000fea0003800000 */
.L_x_164:
[----:B------:R-:W-:Y:S05]  /*8fe0*/  BRA `(.L_x_166) ;  /* 0xffffffa000987947 */ /* 0x000fea000383ffff */
.L_x_66:
[----:B-1----:R-:W-:-:S04]  /*8ff0*/  MOV R2, UR6 ;  /* 0x0000000600027c02 */ /* 0x002fc80008000f00 */
[----:B------:R1:W2:Y:S03]  /*9000*/  SYNCS.PHASECHK.TRANS64.TRYWAIT P0, [R2+URZ+0x8], R3 ;  /* 0x00000803020075a7 */ /* 0x0002a600080011ff */
[----:B--2---:R-:W-:Y:S05]  /*9010*/  @!P0 NANOSLEEP.SYNCS 0x989680 ;  /* 0x009896800000895d */ /* 0x004fea0003900000 */
[----:B------:R-:W2:Y:S02]  /*9020*/  @!P0 SYNCS.PHASECHK.TRANS64 P0, [R2+URZ+0x8], R3 ;  /* 0x00000803020085a7 */ /* 0x000ea400080010ff */
[----:B--2---:R-:W-:Y:S05]  /*9030*/  @!P0 BRA `(.L_x_66) ;  /* 0xfffffffc00ec8947 */ /* 0x004fea000383ffff */
[----:B------:R-:W-:Y:S05]  /*9040*/  BRA `(.L_x_65) ;  /* 0xffffffa0009c7947 */ /* 0x000fea000383ffff */
.L_x_67:
[----:B-1----:R1:W2:Y:S02]  /*9050*/  SYNCS.PHASECHK.TRANS64.TRYWAIT P0, [R0+URZ+0x90], R5 ;  /* 0x00009005000075a7 */ /* 0x0022a400080011ff */
[----:B--2---:R-:W-:Y:S05]  /*9060*/  @!P0 NANOSLEEP.SYNCS 0x989680 ;  /* 0x009896800000895d */ /* 0x004fea0003900000 */
[----:B------:R-:W2:Y:S02]  /*9070*/  @!P0 SYNCS.PHASECHK.TRANS64 P0, [R0+URZ+0x90], R5 ;  /* 0x00009005000085a7 */ /* 0x000ea400080010ff */
[----:B--2---:R-:W-:Y:S05]  /*9080*/  @!P0 BRA `(.L_x_67) ;  /* 0xfffffffc00f08947 */ /* 0x004fea000383ffff */
[----:B------:R-:W-:Y:S05]  /*9090*/  BRA `(.L_x_167) ;  /* 0xffffffa400a87947 */ /* 0x000fea000383ffff */
.L_x_69:
[----:B------:R-:W-:-:S07]  /*90a0*/  MOV R0, UR8 ;  /* 0x0000000800007c02 */ /* 0x000fce0008000f00 */
.L_x_168:
[----:B-1----:R1:W2:Y:S02]  /*90b0*/  SYNCS.PHASECHK.TRANS64.TRYWAIT P0, [R0+URZ+0xd0], R5 ;  /* 0x0000d005000075a7 */ /* 0x0022a400080011ff */
[----:B--2---:R-:W-:Y:S05]  /*90c0*/  @!P0 NANOSLEEP.SYNCS 0x989680 ;  /* 0x009896800000895d */ /* 0x004fea0003900000 */
[----:B------:R-:W2:Y:S02]  /*90d0*/  @!P0 SYNCS.PHASECHK.TRANS64 P0, [R0+URZ+0xd0], R5 ;  /* 0x0000d005000085a7 */ /* 0x000ea400080010ff */
[----:B--2---:R-:W-:Y:S05]  /*90e0*/  @!P0 BRA `(.L_x_168) ;  /* 0xfffffffc00f08947 */ /* 0x004fea000383ffff */
[----:B------:R-:W-:Y:S05]  /*90f0*/  BRA `(.L_x_169) ;  /* 0xffffffa400f47947 */ /* 0x000fea000383ffff */
.L_x_72:
[----:B------:R-:W-:Y:S07]  /*9100*/  MOV R0, UR14 ;  /* 0x0000000e00007c02 */ /* 0x000fee0008000f00 */
.L_x_170:
[----:B-1----:R1:W2:Y:S02]  /*9110*/  SYNCS.PHASECHK.TRANS64.TRYWAIT P0, [R0+URZ], R5 ;  /* 0x00000005000075a7 */ /* 0x0022a400080011ff */
[----:B--2---:R-:W-:Y:S05]  /*9120*/  @!P0 NANOSLEEP.SYNCS 0x989680 ;  /* 0x009896800000895d */ /* 0x004fea0003900000 */
[----:B------:R-:W2:Y:S02]  /*9130*/  @!P0 SYNCS.PHASECHK.TRANS64 P0, [R0+URZ], R5 ;  /* 0x00000005000085a7 */ /* 0x000ea400080010ff */
[----:B--2---:R-:W-:Y:S05]  /*9140*/  @!P0 BRA `(.L_x_170) ;  /* 0xfffffffc00f08947 */ /* 0x004fea000383ffff */
[----:B------:R-:W-:Y:S05]  /*9150*/  BRA `(.L_x_71) ;  /* 0xffffffa800087947 */ /* 0x000fea000383ffff */
.L_x_76:
[----:B-1----:R-:W-:-:S07]  /*9160*/  MOV R0, UR8 ;  /* 0x0000000800007c02 */ /* 0x002fce0008000f00 */
.L_x_171:
[----:B-1----:R1:W2:Y:S02]  /*9170*/  SYNCS.PHASECHK.TRANS64.TRYWAIT P0, [R0+URZ], R3 ;  /* 0x00000003000075a7 */ /* 0x0022a400080011ff */
[----:B--2---:R-:W-:Y:S05]  /*9180*/  @!P0 NANOSLEEP.SYNCS 0x989680 ;  /* 0x009896800000895d */ /* 0x004fea0003900000 */
[----:B------:R-:W2:Y:S02]  /*9190*/  @!P0 SYNCS.PHASECHK.TRANS64 P0, [R0+URZ], R3 ;  /* 0x00000003000085a7 */ /* 0x000ea400080010ff */
[----:B--2---:R-:W-:Y:S05]  /*91a0*/  @!P0 BRA `(.L_x_171) ;  /* 0xfffffffc00f08947 */ /* 0x004fea000383ffff */
[----:B------:R-:W-:Y:S05]  /*91b0*/  BRA `(.L_x_172) ;  /* 0xffffffac004c7947 */ /* 0x000fea000383ffff */
.L_x_77:
[----:B------:R-:W-:-:S07]  /*91c0*/  MOV R0, UR8 ;  /* 0x0000000800007c02 */ /* 0x000fce0008000f00 */
.L_x_173:
[----:B-1----:R1:W2:Y:S02]  /*91d0*/  SYNCS.PHASECHK.TRANS64.TRYWAIT P0, [R0+URZ], R3 ;  /* 0x00000003000075a7 */ /* 0x0022a400080011ff */
[----:B--2---:R-:W-:Y:S05]  /*91e0*/  @!P0 NANOSLEEP.SYNCS 0x989680 ;  /* 0x009896800000895d */ /* 0x004fea0003900000 */
[----:B------:R-:W2:Y:S02]  /*91f0*/  @!P0 SYNCS.PHASECHK.TRANS64 P0, [R0+URZ], R3 ;  /* 0x00000003000085a7 */ /* 0x000ea400080010ff */
[----:B--2---:R-:W-:Y:S05]  /*9200*/  @!P0 BRA `(.L_x_173) ;  /* 0xfffffffc00f08947 */ /* 0x004fea000383ffff */
[----:B------:R-:W-:Y:S05]  /*9210*/  BRA `(.L_x_174) ;  /* 0xffffffac00587947 */ /* 0x000fea000383ffff */
.L_x_78:
[----:B------:R-:W-:-:S07]  /*9220*/  MOV R0, UR8 ;  /* 0x0000000800007c02 */ /* 0x000fce0008000f00 */
.L_x_175:
[----:B-1----:R1:W2:Y:S02]  /*9230*/  SYNCS.PHASECHK.TRANS64.TRYWAIT P0, [R0+URZ], R3 ;  /* 0x00000003000075a7 */ /* 0x0022a400080011ff */
[----:B--2---:R-:W-:Y:S05]  /*9240*/  @!P0 NANOSLEEP.SYNCS 0x989680 ;  /* 0x009896800000895d */ /* 0x004fea0003900000 */
[----:B------:R-:W2:Y:S02]  /*9250*/  @!P0 SYNCS.PHASECHK.TRANS64 P0, [R0+URZ], R3 ;  /* 0x00000003000085a7 */ /* 0x000ea400080010ff */
[----:B--2---:R-:W-:Y:S05]  /*9260*/  @!P0 BRA `(.L_x_175) ;  /* 0xfffffffc00f08947 */ /* 0x004fea000383ffff */
[----:B------:R-:W-:Y:S05]  /*9270*/  BRA `(.L_x_176) ;  /* 0xffffffac00647947 */ /* 0x000fea000383ffff */
.L_x_81:
[----:B------:R-:W-:-:S07]  /*9280*/  MOV R0, UR7 ;  /* 0x0000000700007c02 */ /* 0x000fce0008000f00 */
.L_x_177:
[----:B-1----:R1:W2:Y:S02]  /*9290*/  SYNCS.PHASECHK.TRANS64.TRYWAIT P1, [R0+URZ+0x110], R3 ;  /* 0x00011003000075a7 */ /* 0x0022a400080211ff */
[----:B--2---:R-:W-:Y:S05]  /*92a0*/  @!P1 NANOSLEEP.SYNCS 0x989680 ;  /* 0x009896800000995d */ /* 0x004fea0003900000 */
[----:B------:R-:W2:Y:S02]  /*92b0*/  @!P1 SYNCS.PHASECHK.TRANS64 P1, [R0+URZ+0x110], R3 ;  /* 0x00011003000095a7 */ /* 0x000ea400080210ff */
[----:B--2---:R-:W-:Y:S05]  /*92c0*/  @!P1 BRA `(.L_x_177) ;  /* 0xfffffffc00f09947 */ /* 0x004fea000383ffff */
[----:B------:R-:W-:Y:S05]  /*92d0*/  BRA `(.L_x_178) ;  /* 0xffffffac00b07947 */ /* 0x000fea000383ffff */
.L_x_86:
[----:B--2---:R2:W4:Y:S02]  /*92e0*/  SYNCS.PHASECHK.TRANS64.TRYWAIT P0, [R0+URZ+0x90], R3 ;  /* 0x00009003000075a7 */ /* 0x00452400080011ff */
[----:B----4-:R-:W-:Y:S05]  /*92f0*/  @!P0 NANOSLEEP.SYNCS 0x989680 ;  /* 0x009896800000895d */ /* 0x010fea0003900000 */
[----:B------:R-:W4:Y:S02]  /*9300*/  @!P0 SYNCS.PHASECHK.TRANS64 P0, [R0+URZ+0x90], R3 ;  /* 0x00009003000085a7 */ /* 0x000f2400080010ff */
[----:B----4-:R-:W-:Y:S05]  /*9310*/  @!P0 BRA `(.L_x_86) ;  /* 0xfffffffc00f08947 */ /* 0x010fea000383ffff */
[----:B------:R-:W-:Y:S05]  /*9320*/  BRA `(.L_x_179) ;  /* 0xffffffb000c47947 */ /* 0x000fea000383ffff */
.L_x_89:
[----:B------:R-:W-:Y:S07]  /*9330*/  MOV R0, UR7 ;  /* 0x0000000700007c02 */ /* 0x000fee0008000f00 */
.L_x_180:
[----:B--2---:R2:W4:Y:S02]  /*9340*/  SYNCS.PHASECHK.TRANS64.TRYWAIT P0, [R0+URZ+0x88], R3 ;  /* 0x00008803000075a7 */ /* 0x00452400080011ff */
[----:B----4-:R-:W-:Y:S05]  /*9350*/  @!P0 NANOSLEEP.SYNCS 0x989680 ;  /* 0x009896800000895d */ /* 0x010fea0003900000 */
[----:B------:R-:W4:Y:S02]  /*9360*/  @!P0 SYNCS.PHASECHK.TRANS64 P0, [R0+URZ+0x88], R3 ;  /* 0x00008803000085a7 */ /* 0x000f2400080010ff */
[----:B----4-:R-:W-:Y:S05]  /*9370*/  @!P0 BRA `(.L_x_180) ;  /* 0xfffffffc00f08947 */ /* 0x010fea000383ffff */
[----:B------:R-:W-:Y:S05]  /*9380*/  BRA `(.L_x_88) ;  /* 0xffffffb400a47947 */ /* 0x000fea000383ffff */
.L_x_92:
[----:B------:R-:W-:Y:S07]  /*9390*/  MOV R3, UR7 ;  /* 0x0000000700037c02 */ /* 0x000fee0008000f00 */
.L_x_181:
[----:B-1----:R1:W2:Y:S02]  /*93a0*/  SYNCS.PHASECHK.TRANS64.TRYWAIT P0, [R3+URZ+0x60], R12 ;  /* 0x0000600c030075a7 */ /* 0x0022a400080011ff */
[----:B--2---:R-:W-:Y:S05]  /*93b0*/  @!P0 NANOSLEEP.SYNCS 0x989680 ;  /* 0x009896800000895d */ /* 0x004fea0003900000 */
[----:B------:R-:W2:Y:S02]  /*93c0*/  @!P0 SYNCS.PHASECHK.TRANS64 P0, [R3+URZ+0x60], R12 ;  /* 0x0000600c030085a7 */ /* 0x000ea400080010ff */
[----:B--2---:R-:W-:Y:S05]  /*93d0*/  @!P0 BRA `(.L_x_181) ;  /* 0xfffffffc00f08947 */ /* 0x004fea000383ffff */
[----:B------:R-:W-:Y:S05]  /*93e0*/  BRA `(.L_x_182) ;  /* 0xffffffb8001c7947 */ /* 0x000fea000383ffff */
.L_x_93:
[----:B-1----:R-:W-:Y:S07]  /*93f0*/  MOV R3, UR7 ;  /* 0x0000000700037c02 */ /* 0x002fee0008000f00 */
.L_x_183:
[----:B-1----:R1:W2:Y:S02]  /*9400*/  SYNCS.PHASECHK.TRANS64.TRYWAIT P0, [R3+URZ+0x68], R12 ;  /* 0x0000680c030075a7 */ /* 0x0022a400080011ff */
[----:B--2---:R-:W-:Y:S05]  /*9410*/  @!P0 NANOSLEEP.SYNCS 0x989680 ;  /* 0x009896800000895d */ /* 0x004fea0003900000 */
[----:B------:R-:W2:Y:S02]  /*9420*/  @!P0 SYNCS.PHASECHK.TRANS64 P0, [R3+URZ+0x68], R12 ;  /* 0x0000680c030085a7 */ /* 0x000ea400080010ff */
[----:B--2---:R-:W-:Y:S05]  /*9430*/  @!P0 BRA `(.L_x_183) ;  /* 0xfffffffc00f08947 */ /* 0x004fea000383ffff */
[----:B------:R-:W-:Y:S05]  /*9440*/  BRA `(.L_x_184) ;  /* 0xffffffb800787947 */ /* 0x000fea000383ffff */
.L_x_94:
[----:B-1----:R-:W-:Y:S07]  /*9450*/  MOV R3, UR7 ;  /* 0x0000000700037c02 */ /* 0x002fee0008000f00 */
.L_x_185:
[----:B-1----:R1:W2:Y:S02]  /*9460*/  SYNCS.PHASECHK.TRANS64.TRYWAIT P0, [R3+URZ+0x70], R12 ;  /* 0x0000700c030075a7 */ /* 0x0022a400080011ff */
[----:B--2---:R-:W-:Y:S05]  /*9470*/  @!P0 NANOSLEEP.SYNCS 0x989680 ;  /* 0x009896800000895d */ /* 0x004fea0003900000 */
[----:B------:R-:W2:Y:S02]  /*9480*/  @!P0 SYNCS.PHASECHK.TRANS64 P0, [R3+URZ+0x70], R12 ;  /* 0x0000700c030085a7 */ /* 0x000ea400080010ff */
[----:B--2---:R-:W-:Y:S05]  /*9490*/  @!P0 BRA `(.L_x_185) ;  /* 0xfffffffc00f08947 */ /* 0x004fea000383ffff */
[----:B------:R-:W-:Y:S05]  /*94a0*/  BRA `(.L_x_186) ;  /* 0xffffffb800d47947 */ /* 0x000fea000383ffff */
.L_x_95:
[----:B------:R-:W-:Y:S07]  /*94b0*/  MOV R3, UR7 ;  /* 0x0000000700037c02 */ /* 0x000fee0008000f00 */
.L_x_187:
[----:B-1----:R1:W2:Y:S02]  /*94c0*/  SYNCS.PHASECHK.TRANS64.TRYWAIT P0, [R3+URZ+0x78], R12 ;  /* 0x0000780c030075a7 */ /* 0x0022a400080011ff */
[----:B--2---:R-:W-:Y:S05]  /*94d0*/  @!P0 NANOSLEEP.SYNCS 0x989680 ;  /* 0x009896800000895d */ /* 0x004fea0003900000 */
[----:B------:R-:W2:Y:S02]  /*94e0*/  @!P0 SYNCS.PHASECHK.TRANS64 P0, [R3+URZ+0x78], R12 ;  /* 0x0000780c030085a7 */ /* 0x000ea400080010ff */
[----:B--2---:R-:W-:Y:S05]  /*94f0*/  @!P0 BRA `(.L_x_187) ;  /* 0xfffffffc00f08947 */ /* 0x004fea000383ffff */
[----:B------:R-:W-:Y:S05]  /*9500*/  BRA `(.L_x_188) ;  /* 0xffffffbc00747947 */ /* 0x000fea000383ffff */
.L_x_97:
[----:B------:R-:W-:-:S07]  /*9510*/  MOV R0, UR7 ;  /* 0x0000000700007c02 */ /* 0x000fce0008000f00 */
.L_x_189:
[----:B-1----:R1:W4:Y:S02]  /*9520*/  SYNCS.PHASECHK.TRANS64.TRYWAIT P0, [R0+URZ+0x60], R3 ;  /* 0x00006003000075a7 */ /* 0x00232400080011ff */
[----:B----4-:R-:W-:Y:S05]  /*9530*/  @!P0 NANOSLEEP.SYNCS 0x989680 ;  /* 0x009896800000895d */ /* 0x010fea0003900000 */
[----:B------:R-:W4:Y:S02]  /*9540*/  @!P0 SYNCS.PHASECHK.TRANS64 P0, [R0+URZ+0x60], R3 ;  /* 0x00006003000085a7 */ /* 0x000f2400080010ff */
[----:B----4-:R-:W-:Y:S05]  /*9550*/  @!P0 BRA `(.L_x_189) ;  /* 0xfffffffc00f08947 */ /* 0x010fea000383ffff */
[----:B------:R-:W-:Y:S05]  /*9560*/  BRA `(.L_x_190) ;  /* 0xffffffbc00fc7947 */ /* 0x000fea000383ffff */
.L_x_98:
[----:B-1----:R-:W-:-:S07]  /*9570*/  MOV R0, UR7 ;  /* 0x0000000700007c02 */ /* 0x002fce0008000f00 */
.L_x_191:
[----:B-1----:R1:W4:Y:S02]  /*9580*/  SYNCS.PHASECHK.TRANS64.TRYWAIT P0, [R0+URZ+0x68], R3 ;  /* 0x00006803000075a7 */ /* 0x00232400080011ff */
[----:B----4-:R-:W-:Y:S05]  /*9590*/  @!P0 NANOSLEEP.SYNCS 0x989680 ;  /* 0x009896800000895d */ /* 0x010fea0003900000 */
[----:B------:R-:W4:Y:S02]  /*95a0*/  @!P0 SYNCS.PHASECHK.TRANS64 P0, [R0+URZ+0x68], R3 ;  /* 0x00006803000085a7 */ /* 0x000f2400080010ff */
[----:B----4-:R-:W-:Y:S05]  /*95b0*/  @!P0 BRA `(.L_x_191) ;  /* 0xfffffffc00f08947 */ /* 0x010fea000383ffff */
[----:B------:R-:W-:Y:S05]  /*95c0*/  BRA `(.L_x_192) ;  /* 0xffffffbc00ec7947 */ /* 0x000fea000383ffff */
.L_x_99:
[----:B-1----:R-:W-:-:S07]  /*95d0*/  MOV R0, UR7 ;  /* 0x0000000700007c02 */ /* 0x002fce0008000f00 */
.L_x_193:
[----:B-1----:R1:W4:Y:S02]  /*95e0*/  SYNCS.PHASECHK.TRANS64.TRYWAIT P0, [R0+URZ+0x70], R3 ;  /* 0x00007003000075a7 */ /* 0x00232400080011ff */
[----:B----4-:R-:W-:Y:S05]  /*95f0*/  @!P0 NANOSLEEP.SYNCS 0x989680 ;  /* 0x009896800000895d */ /* 0x010fea0003900000 */
[----:B------:R-:W4:Y:S02]  /*9600*/  @!P0 SYNCS.PHASECHK.TRANS64 P0, [R0+URZ+0x70], R3 ;  /* 0x00007003000085a7 */ /* 0x000f2400080010ff */
[----:B----4-:R-:W-:Y:S05]  /*9610*/  @!P0 BRA `(.L_x_193) ;  /* 0xfffffffc00f08947 */ /* 0x010fea000383ffff */
[----:B------:R-:W-:Y:S05]  /*9620*/  BRA `(.L_x_194) ;  /* 0xffffffbc00dc7947 */ /* 0x000fea000383ffff */
.L_x_101:
[----:B--2---:R2:W3:Y:S02]  /*9630*/  SYNCS.PHASECHK.TRANS64.TRYWAIT P0, [R0+URZ+0x90], R3 ;  /* 0x00009003000075a7 */ /* 0x0044e400080011ff */
[----:B---3--:R-:W-:Y:S05]  /*9640*/  @!P0 NANOSLEEP.SYNCS 0x989680 ;  /* 0x009896800000895d */ /* 0x008fea0003900000 */
[----:B------:R-:W3:Y:S02]  /*9650*/  @!P0 SYNCS.PHASECHK.TRANS64 P0, [R0+URZ+0x90], R3 ;  /* 0x00009003000085a7 */ /* 0x000ee400080010ff */
[----:B---3--:R-:W-:Y:S05]  /*9660*/  @!P0 BRA `(.L_x_101) ;  /* 0xfffffffc00f08947 */ /* 0x008fea000383ffff */
[----:B------:R-:W-:Y:S05]  /*9670*/  BRA `(.L_x_195) ;  /* 0xffffffc000ac7947 */ /* 0x000fea000383ffff */
.L_x_112:
[----:B-1----:R-:W-:Y:S04]  /*9680*/  MOV R0, UR48 ;  /* 0x0000003000007c02 */ /* 0x002fe80008000f00 */
[----:B------:R1:W3:Y:S03]  /*9690*/  SYNCS.PHASECHK.TRANS64.TRYWAIT P1, [R0+URZ+0x40], R5 ;  /* 0x00004005000075a7 */ /* 0x0002e600080211ff */
[----:B---3--:R-:W-:Y:S05]  /*96a0*/  @!P1 NANOSLEEP.SYNCS 0x989680 ;  /* 0x009896800000995d */ /* 0x008fea0003900000 */
[----:B------:R-:W3:Y:S02]  /*96b0*/  @!P1 SYNCS.PHASECHK.TRANS64 P1, [R0+URZ+0x40], R5 ;  /* 0x00004005000095a7 */ /* 0x000ee400080210ff */
[----:B---3--:R-:W-:Y:S05]  /*96c0*/  @!P1 BRA `(.L_x_112) ;  /* 0xfffffffc00ec9947 */ /* 0x008fea000383ffff */
[----:B------:R-:W-:Y:S05]  /*96d0*/  BRA `(.L_x_111) ;  /* 0xffffffcc00b47947 */ /* 0x000fea000383ffff */
.L_x_114:
[----:B-1----:R1:W4:Y:S02]  /*96e0*/  SYNCS.PHASECHK.TRANS64.TRYWAIT P0, [R74+URZ+0xb0], R3 ;  /* 0x0000b0034a0075a7 */ /* 0x00232400080011ff */
[----:B----4-:R-:W-:Y:S05]  /*96f0*/  @!P0 NANOSLEEP.SYNCS 0x989680 ;  /* 0x009896800000895d */ /* 0x010fea0003900000 */
[----:B------:R-:W4:Y:S02]  /*9700*/  @!P0 SYNCS.PHASECHK.TRANS64 P0, [R74+URZ+0xb0], R3 ;  /* 0x0000b0034a0085a7 */ /* 0x000f2400080010ff */
[----:B----4-:R-:W-:Y:S05]  /*9710*/  @!P0 BRA `(.L_x_114) ;  /* 0xfffffffc00f08947 */ /* 0x010fea000383ffff */
[----:B------:R-:W-:Y:S05]  /*9720*/  BRA `(.L_x_113) ;  /* 0xffffffcc00d47947 */ /* 0x000fea000383ffff */
.L_x_123:
[----:B--2---:R2:W3:Y:S02]  /*9730*/  SYNCS.PHASECHK.TRANS64.TRYWAIT P0, [R3+URZ+0x40], R0 ;  /* 0x00004000030075a7 */ /* 0x0044e400080011ff */
[----:B---3--:R-:W-:Y:S05]  /*9740*/  @!P0 NANOSLEEP.SYNCS 0x989680 ;  /* 0x009896800000895d */ /* 0x008fea0003900000 */
[----:B------:R-:W3:Y:S02]  /*9750*/  @!P0 SYNCS.PHASECHK.TRANS64 P0, [R3+URZ+0x40], R0 ;  /* 0x00004000030085a7 */ /* 0x000ee400080010ff */
[----:B---3--:R-:W-:Y:S05]  /*9760*/  @!P0 BRA `(.L_x_123) ;  /* 0xfffffffc00f08947 */ /* 0x008fea000383ffff */
[----:B------:R-:W-:Y:S05]  /*9770*/  BRA `(.L_x_122) ;  /* 0xffffffd400e07947 */ /* 0x000fea000383ffff */
.L_x_131:
[----:B--2---:R2:W3:Y:S02]  /*9780*/  SYNCS.PHASECHK.TRANS64.TRYWAIT P0, [R83+URZ+0x40], R4 ;  /* 0x00004004530075a7 */ /* 0x0044e400080011ff */
[----:B---3--:R-:W-:Y:S05]  /*9790*/  @!P0 NANOSLEEP.SYNCS 0x989680 ;  /* 0x009896800000895d */ /* 0x008fea0003900000 */
[----:B------:R-:W3:Y:S02]  /*97a0*/  @!P0 SYNCS.PHASECHK.TRANS64 P0, [R83+URZ+0x40], R4 ;  /* 0x00004004530085a7 */ /* 0x000ee400080010ff */
[----:B---3--:R-:W-:Y:S05]  /*97b0*/  @!P0 BRA `(.L_x_131) ;  /* 0xfffffffc00f08947 */ /* 0x008fea000383ffff */
[----:B------:R-:W-:Y:S05]  /*97c0*/  BRA `(.L_x_130) ;  /* 0xffffffdc00fc7947 */ /* 0x000fea000383ffff */
.L_x_139:
[----:B--2---:R2:W3:Y:S02]  /*97d0*/  SYNCS.PHASECHK.TRANS64.TRYWAIT P0, [R88+URZ+0x40], R3 ;  /* 0x00004003580075a7 */ /* 0x0044e400080011ff */
[----:B---3--:R-:W-:Y:S05]  /*97e0*/  @!P0 NANOSLEEP.SYNCS 0x989680 ;  /* 0x009896800000895d */ /* 0x008fea0003900000 */
[----:B------:R-:W3:Y:S02]  /*97f0*/  @!P0 SYNCS.PHASECHK.TRANS64 P0, [R88+URZ+0x40], R3 ;  /* 0x00004003580085a7 */ /* 0x000ee400080010ff */
[----:B---3--:R-:W-:Y:S05]  /*9800*/  @!P0 BRA `(.L_x_139) ;  /* 0xfffffffc00f08947 */ /* 0x008fea000383ffff */
[----:B------:R-:W-:Y:S05]  /*9810*/  BRA `(.L_x_138) ;  /* 0xffffffe800187947 */ /* 0x000fea000383ffff */
        .weak           $__internal_0_$__cuda_sm10x_tcgen05_guardrail_trap_col_being_dealloced_not_returned_by_alloc
        .type           $__internal_0_$__cuda_sm10x_tcgen05_guardrail_trap_col_being_dealloced_not_returned_by_alloc,@function
        .size           $__internal_0_$__cuda_sm10x_tcgen05_guardrail_trap_col_being_dealloced_not_returned_by_alloc,($__internal_1_$__cuda_sm10x_tcgen05_guardrail_trap_phase_invalid_during_alloc - $__internal_0_$__cuda_sm10x_tcgen05_guardrail_trap_col_being_dealloced_not_returned_by_alloc)
$__internal_0_$__cuda_sm10x_tcgen05_guardrail_trap_col_being_dealloced_not_returned_by_alloc:
[----:B------:R-:W-:Y:S05]  /*9820*/  BPT.TRAP 0x1 ;  /* 0x000000040000795c */ /* 0x000fea0000300000 */
[----:B------:R-:W-:-:S04]  /*9830*/  HFMA2 R3, -RZ, RZ, 0, 0 ;  /* 0x00000000ff037431 */ /* 0x000fc800000001ff */
[----:B------:R-:W-:Y:S05]  /*9840*/  RET.REL.NODEC R2 `(_ZN7cutlass13device_kernelINS_4gemm6kernel13GemmUniversalIN4cute5tupleIJiiiiEEENS1_10collective13CollectiveMmaINS1_35MainloopSm100TmaUmmaWarpSpecializedILi4ELi2ELi4ENS5_IJNS4_1CILi2EEENSA_ILi1EEESC_EEEEENS5_IJNSA_ILi128EEESF_SF_EEENS_10bfloat16_tENS5_IJlSC_lEEESH_SI_NS4_8TiledMMAINS4_8MMA_AtomIJNS4_26SM100_MMA_F16BF16_2x1SM_SSISH_SH_fLi128ELi128ELNS4_4UMMA5MajorE0ELSN_0ELNSM_7ScaleInE0ELSO_0EEEEEENS4_6LayoutINS5_IJSC_SC_SC_EEENS5_IJNSA_ILi0EEEST_ST_EEEEENS5_IJNS4_10UnderscoreESW_SW_EEEEENS4_18SM100_TMA_2SM_LOADENS4_14ComposedLayoutINS4_7SwizzleILi3ELi4ELi3EEENS4_18smem_ptr_flag_bitsILi16EEENSR_INS5_IJNSA_ILi8EEENSA_ILi64EEEEEENS5_IJS16_SC_EEEEEEEvNS4_8identityESZ_S1A_vS1B_EENS_8epilogue10collective18CollectiveEpilogueINS1D_23Sm100TmaWarpSpecializedILi4ELi2ELi16ELb1ELb0EEEJNS5_IJS16_SF_SF_EEENS5_IJNSR_IS16_SC_EENSR_INS5_IJNSA_ILi16EEESB_EEENS5_IJSC_S16_EEEEEEEESH_SI_SH_SI_NS1D_6fusion15FusionCallbacksIS1H_NS1P_17LinearCombinationISH_fSH_fLNS_15FloatRoundStyleE2EEES1I_S1O_JEEENS4_5SM1004TMEM4LOAD26SM100_TMEM_LOAD_32dp32b16xENS4_13SM90_TMA_LOADENS10_INS11_ILi1ELi4ELi3EEES14_NSR_INS5_IJS15_S1K_EEENS5_IJS1K_SC_EEEEEEENS4_39AutoVectorizingCopyWithAssumedAlignmentILi128EEENS4_14SM90_TMA_STOREES24_S26_S26_EEEvvEEEEvNT_6ParamsE) ;  /* 0xffffff6402ec7950 */ /* 0x000fea0003c3ffff */
        .weak           $__internal_1_$__cuda_sm10x_tcgen05_guardrail_trap_phase_invalid_during_alloc
        .type           $__internal_1_$__cuda_sm10x_tcgen05_guardrail_trap_phase_invalid_during_alloc,@function
        .size           $__internal_1_$__cuda_sm10x_tcgen05_guardrail_trap_phase_invalid_during_alloc,($__internal_2_$__cuda_sm10x_tcgen05_guardrail_trap_unallocated_columns_being_dealloced - $__internal_1_$__cuda_sm10x_tcgen05_guardrail_trap_phase_invalid_during_alloc)
$__internal_1_$__cuda_sm10x_tcgen05_guardrail_trap_phase_invalid_during_alloc:
[----:B------:R-:W-:Y:S05]  /*9850*/  BPT.TRAP 0x1 ;  /* 0x000000040000795c */ /* 0x000fea0000300000 */
[----:B------:R-:W-:-:S04]  /*9860*/  MOV R3, 0x0 ;  /* 0x0000000000037802 */ /* 0x000fc80000000f00 */
[----:B------:R-:W-:Y:S05]  /*9870*/  RET.REL.NODEC R2 `(_ZN7cutlass13device_kernelINS_4gemm6kernel13GemmUniversalIN4cute5tupleIJiiiiEEENS1_10collective13CollectiveMmaINS1_35MainloopSm100TmaUmmaWarpSpecializedILi4ELi2ELi4ENS5_IJNS4_1CILi2EEENSA_ILi1EEESC_EEEEENS5_IJNSA_ILi128EEESF_SF_EEENS_10bfloat16_tENS5_IJlSC_lEEESH_SI_NS4_8TiledMMAINS4_8MMA_AtomIJNS4_26SM100_MMA_F16BF16_2x1SM_SSISH_SH_fLi128ELi128ELNS4_4UMMA5MajorE0ELSN_0ELNSM_7ScaleInE0ELSO_0EEEEEENS4_6LayoutINS5_IJSC_SC_SC_EEENS5_IJNSA_ILi0EEEST_ST_EEEEENS5_IJNS4_10UnderscoreESW_SW_EEEEENS4_18SM100_TMA_2SM_LOADENS4_14ComposedLayoutINS4_7SwizzleILi3ELi4ELi3EEENS4_18smem_ptr_flag_bitsILi16EEENSR_INS5_IJNSA_ILi8EEENSA_ILi64EEEEEENS5_IJS16_SC_EEEEEEEvNS4_8identityESZ_S1A_vS1B_EENS_8epilogue10collective18CollectiveEpilogueINS1D_23Sm100TmaWarpSpecializedILi4ELi2ELi16ELb1ELb0EEEJNS5_IJS16_SF_SF_EEENS5_IJNSR_IS16_SC_EENSR_INS5_IJNSA_ILi16EEESB_EEENS5_IJSC_S16_EEEEEEEESH_SI_SH_SI_NS1D_6fusion15FusionCallbacksIS1H_NS1P_17LinearCombinationISH_fSH_fLNS_15FloatRoundStyleE2EEES1I_S1O_JEEENS4_5SM1004TMEM4LOAD26SM100_TMEM_LOAD_32dp32b16xENS4_13SM90_TMA_LOADENS10_INS11_ILi1ELi4ELi3EEES14_NSR_INS5_IJS15_S1K_EEENS5_IJS1K_SC_EEEEEEENS4_39AutoVectorizingCopyWithAssumedAlignmentILi128EEENS4_14SM90_TMA_STOREES24_S26_S26_EEEvvEEEEvNT_6ParamsE) ;  /* 0xffffff6402e07950 */ /* 0x000fea0003c3ffff */
        .weak           $__internal_2_$__cuda_sm10x_tcgen05_guardrail_trap_unallocated_columns_being_dealloced
        .type           $__internal_2_$__cuda_sm10x_tcgen05_guardrail_trap_unallocated_columns_being_dealloced,@function
        .size           $__internal_2_$__cuda_sm10x_tcgen05_guardrail_trap_unallocated_columns_being_dealloced,(.L_x_197 - $__internal_2_$__cuda_sm10x_tcgen05_guardrail_trap_unallocated_columns_being_dealloced)
$__internal_2_$__cuda_sm10x_tcgen05_guardrail_trap_unallocated_columns_being_dealloced:
[----:B------:R-:W-:Y:S05]  /*9880*/  BPT.TRAP 0x1 ;  /* 0x000000040000795c */ /* 0x000fea0000300000 */
[----:B------:R-:W-:-:S04]  /*9890*/  HFMA2 R3, -RZ, RZ, 0, 0 ;  /* 0x00000000ff037431 */ /* 0x000fc800000001ff */
[----:B------:R-:W-:Y:S05]  /*98a0*/  RET.REL.NODEC R2 `(_ZN7cutlass13device_kernelINS_4gemm6kernel13GemmUniversalIN4cute5tupleIJiiiiEEENS1_10collective13CollectiveMmaINS1_35MainloopSm100TmaUmmaWarpSpecializedILi4ELi2ELi4ENS5_IJNS4_1CILi2EEENSA_ILi1EEESC_EEEEENS5_IJNSA_ILi128EEESF_SF_EEENS_10bfloat16_tENS5_IJlSC_lEEESH_SI_NS4_8TiledMMAINS4_8MMA_AtomIJNS4_26SM100_MMA_F16BF16_2x1SM_SSISH_SH_fLi128ELi128ELNS4_4UMMA5MajorE0ELSN_0ELNSM_7ScaleInE0ELSO_0EEEEEENS4_6LayoutINS5_IJSC_SC_SC_EEENS5_IJNSA_ILi0EEEST_ST_EEEEENS5_IJNS4_10UnderscoreESW_SW_EEEEENS4_18SM100_TMA_2SM_LOADENS4_14ComposedLayoutINS4_7SwizzleILi3ELi4ELi3EEENS4_18smem_ptr_flag_bitsILi16EEENSR_INS5_IJNSA_ILi8EEENSA_ILi64EEEEEENS5_IJS16_SC_EEEEEEEvNS4_8identityESZ_S1A_vS1B_EENS_8epilogue10collective18CollectiveEpilogueINS1D_23Sm100TmaWarpSpecializedILi4ELi2ELi16ELb1ELb0EEEJNS5_IJS16_SF_SF_EEENS5_IJNSR_IS16_SC_EENSR_INS5_IJNSA_ILi16EEESB_EEENS5_IJSC_S16_EEEEEEEESH_SI_SH_SI_NS1D_6fusion15FusionCallbacksIS1H_NS1P_17LinearCombinationISH_fSH_fLNS_15FloatRoundStyleE2EEES1I_S1O_JEEENS4_5SM1004TMEM4LOAD26SM100_TMEM_LOAD_32dp32b16xENS4_13SM90_TMA_LOADENS10_INS11_ILi1ELi4ELi3EEES14_NSR_INS5_IJS15_S1K_EEENS5_IJS1K_SC_EEEEEEENS4_39AutoVectorizingCopyWithAssumedAlignmentILi128EEENS4_14SM90_TMA_STOREES24_S26_S26_EEEvvEEEEvNT_6ParamsE) ;  /* 0xffffff6402d47950 */ /* 0x000fea0003c3ffff */
.L_x_196:
[----:B------:R-:W-:-:S00]  /*98b0*/  BRA `(.L_x_196) ;  /* 0xfffffffc00fc7947 */ /* 0x000fc0000383ffff */
[----:B------:R-:W-:-:S00]  /*98c0*/  NOP ;  /* 0x0000000000007918 */ /* 0x000fc00000000000 */
        /* <DEDUP_REMOVED lines=11> */
.L_x_197:


//--------------------- .nv.global.init           --------------------------
	.section	.nv.global.init,"aw",@progbits
.nv.global.init:
	.type		$str$27,@object
	.size		$str$27,($str$28 - $str$27)
$str$27:
        /*0000*/ 	.byte	0x28, 0x61, 0x64, 0x64, 0x72, 0x65, 0x73, 0x73, 0x20, 0x26, 0x20, 0x6d, 0x61, 0x73, 0x6b, 0x29
        /*0010*/ 	.byte	0x20, 0x3d, 0x3d, 0x20, 0x30, 0x00
	.type		$str$28,@object
	.size		$str$28,($str$26 - $str$28)
$str$28:
        /*0016*/ 	.byte	0x2f, 0x74, 0x6d, 0x70, 0x2f, 0x63, 0x75, 0x74, 0x6c, 0x61, 0x73, 0x73, 0x5f, 0x73, 0x77, 0x65
        /*0026*/ 	.byte	0x65, 0x70, 0x5f, 0x73, 0x72, 0x63, 0x2f, 0x69, 0x6e, 0x63, 0x6c, 0x75, 0x64, 0x65, 0x2f, 0x63
        /*0036*/ 	.byte	0x75, 0x74, 0x65, 0x2f, 0x70, 0x6f, 0x69, 0x6e, 0x74, 0x65, 0x72, 0x5f, 0x66, 0x6c, 0x61, 0x67
        /*0046*/ 	.byte	0x67, 0x65, 0x64, 0x2e, 0x68, 0x70, 0x70, 0x00
	.type		$str$26,@object
	.size		$str$26,($str$25 - $str$26)
$str$26:
        /*004e*/ 	.byte	0x2f, 0x74, 0x6d, 0x70, 0x2f, 0x63, 0x75, 0x74, 0x6c, 0x61, 0x73, 0x73, 0x5f, 0x73, 0x77, 0x65
        /*005e*/ 	.byte	0x65, 0x70, 0x5f, 0x73, 0x72, 0x63, 0x2f, 0x69, 0x6e, 0x63, 0x6c, 0x75, 0x64, 0x65, 0x2f, 0x63
        /*006e*/ 	.byte	0x75, 0x74, 0x65, 0x2f, 0x61, 0x74, 0x6f, 0x6d, 0x2f, 0x63, 0x6f, 0x70, 0x79, 0x5f, 0x74, 0x72
        /*007e*/ 	.byte	0x61, 0x69, 0x74, 0x73, 0x5f, 0x73, 0x6d, 0x31, 0x30, 0x30, 0x2e, 0x68, 0x70, 0x70, 0x00
	.type		$str$25,@object
	.size		$str$25,(__unnamed_1 - $str$25)
$str$25:
        /*008d*/ 	.byte	0x28, 0x28, 0x75, 0x69, 0x6e, 0x74, 0x33, 0x32, 0x5f, 0x74, 0x28, 0x74, 0x68, 0x72, 0x65, 0x61
        /*009d*/ 	.byte	0x64, 0x49, 0x64, 0x78, 0x2e, 0x78, 0x29, 0x20, 0x2f, 0x20, 0x33, 0x32, 0x29, 0x20, 0x25, 0x20
        /*00ad*/ 	.byte	0x34, 0x29, 0x20, 0x3d, 0x3d, 0x20, 0x28, 0x28, 0x28, 0x74, 0x6d, 0x65, 0x6d, 0x5f, 0x61, 0x64
        /*00bd*/ 	.byte	0x64, 0x72, 0x20, 0x3e, 0x3e, 0x20, 0x31, 0x36, 0x29, 0x20, 0x2f, 0x20, 0x33, 0x32, 0x29, 0x20
        /*00cd*/ 	.byte	0x25, 0x20, 0x34, 0x29, 0x00
	.type		__unnamed_1,@object
	.size		__unnamed_1,(__unnamed_2 - __unnamed_1)
__unnamed_1:
        /*00d2*/ 	.byte	0x61, 0x75, 0x74, 0x6f, 0x20, 0x63, 0x75, 0x74, 0x65, 0x3a, 0x3a, 0x61, 0x73, 0x5f, 0x70, 0x6f
        /* <DEDUP_REMOVED lines=24> */
        /*0262*/ 	.byte	0x43, 0x3c, 0x32, 0x30, 0x34, 0x38, 0x3e, 0x3e, 0x3e, 0x3e, 0x5d, 0x00
	.type		__unnamed_2,@object
	.size		__unnamed_2,(.L_2 - __unnamed_2)
__unnamed_2:
        /* <DEDUP_REMOVED lines=40> */
        /*04ee*/ 	.byte	0x3a, 0x3a, 0x43, 0x3c, 0x30, 0x3e, 0x3e, 0x3e, 0x3e, 0x5d, 0x00
.L_2:


//--------------------- .nv.shared._ZN7cutlass13device_kernelINS_4gemm6kernel13GemmUniversalIN4cute5tupleIJiiiiEEENS1_10collective13CollectiveMmaINS1_35MainloopSm100TmaUmmaWarpSpecializedILi4ELi2ELi4ENS5_IJNS4_1CILi2EEENSA_ILi1EEESC_EEEEENS5_IJNSA_ILi128EEESF_SF_EEENS_10bfloat16_tENS5_IJlSC_lEEESH_SI_NS4_8TiledMMAINS4_8MMA_AtomIJNS4_26SM100_MMA_F16BF16_2x1SM_SSISH_SH_fLi128ELi128ELNS4_4UMMA5MajorE0ELSN_0ELNSM_7ScaleInE0ELSO_0EEEEEENS4_6LayoutINS5_IJSC_SC_SC_EEENS5_IJNSA_ILi0EEEST_ST_EEEEENS5_IJNS4_10UnderscoreESW_SW_EEEEENS4_18SM100_TMA_2SM_LOADENS4_14ComposedLayoutINS4_7SwizzleILi3ELi4ELi3EEENS4_18smem_ptr_flag_bitsILi16EEENSR_INS5_IJNSA_ILi8EEENSA_ILi64EEEEEENS5_IJS16_SC_EEEEEEEvNS4_8identityESZ_S1A_vS1B_EENS_8epilogue10collective18CollectiveEpilogueINS1D_23Sm100TmaWarpSpecializedILi4ELi2ELi16ELb1ELb0EEEJNS5_IJS16_SF_SF_EEENS5_IJNSR_IS16_SC_EENSR_INS5_IJNSA_ILi16EEESB_EEENS5_IJSC_S16_EEEEEEEESH_SI_SH_SI_NS1D_6fusion15FusionCallbacksIS1H_NS1P_17LinearCombinationISH_fSH_fLNS_15FloatRoundStyleE2EEES1I_S1O_JEEENS4_5SM1004TMEM4LOAD26SM100_TMEM_LOAD_32dp32b16xENS4_13SM90_TMA_LOADENS10_INS11_ILi1ELi4ELi3EEES14_NSR_INS5_IJS15_S1K_EEENS5_IJS1K_SC_EEEEEEENS4_39AutoVectorizingCopyWithAssumedAlignmentILi128EEENS4_14SM90_TMA_STOREES24_S26_S26_EEEvvEEEEvNT_6ParamsE --------------------------
	.section	.nv.shared._ZN7cutlass13device_kernelINS_4gemm6kernel13GemmUniversalIN4cute5tupleIJiiiiEEENS1_10collective13CollectiveMmaINS1_35MainloopSm100TmaUmmaWarpSpecializedILi4ELi2ELi4ENS5_IJNS4_1CILi2EEENSA_ILi1EEESC_EEEEENS5_IJNSA_ILi128EEESF_SF_EEENS_10bfloat16_tENS5_IJlSC_lEEESH_SI_NS4_8TiledMMAINS4_8MMA_AtomIJNS4_26SM100_MMA_F16BF16_2x1SM_SSISH_SH_fLi128ELi128ELNS4_4UMMA5MajorE0ELSN_0ELNSM_7ScaleInE0ELSO_0EEEEEENS4_6LayoutINS5_IJSC_SC_SC_EEENS5_IJNSA_ILi0EEEST_ST_EEEEENS5_IJNS4_10UnderscoreESW_SW_EEEEENS4_18SM100_TMA_2SM_LOADENS4_14ComposedLayoutINS4_7SwizzleILi3ELi4ELi3EEENS4_18smem_ptr_flag_bitsILi16EEENSR_INS5_IJNSA_ILi8EEENSA_ILi64EEEEEENS5_IJS16_SC_EEEEEEEvNS4_8identityESZ_S1A_vS1B_EENS_8epilogue10collective18CollectiveEpilogueINS1D_23Sm100TmaWarpSpecializedILi4ELi2ELi16ELb1ELb0EEEJNS5_IJS16_SF_SF_EEENS5_IJNSR_IS16_SC_EENSR_INS5_IJNSA_ILi16EEESB_EEENS5_IJSC_S16_EEEEEEEESH_SI_SH_SI_NS1D_6fusion15FusionCallbacksIS1H_NS1P_17LinearCombinationISH_fSH_fLNS_15FloatRoundStyleE2EEES1I_S1O_JEEENS4_5SM1004TMEM4LOAD26SM100_TMEM_LOAD_32dp32b16xENS4_13SM90_TMA_LOADENS10_INS11_ILi1ELi4ELi3EEES14_NSR_INS5_IJS15_S1K_EEENS5_IJS1K_SC_EEEEEEENS4_39AutoVectorizingCopyWithAssumedAlignmentILi128EEENS4_14SM90_TMA_STOREES24_S26_S26_EEEvvEEEEvNT_6ParamsE,"aw",@nobits
	.sectionflags	@""
	.align	16
	.zero		1024


//--------------------- .nv.shared.reserved.0     --------------------------
	.section	.nv.shared.reserved.0,"aw",@nobits
	.weak		__nv_reservedSMEM_offset_0_alias
	.size		__nv_reservedSMEM_offset_0_alias, 0, 64
	.other		__nv_reservedSMEM_offset_0_alias,@"STO_CUDA_RESERVED_SHARED STV_DEFAULT"
__nv_reservedSMEM_offset_0_alias:
	.zero		0
.nv.shared.reserved.0:
	.zero		64
	.weak		__nv_reservedSMEM_tcgen05_partition
	.type		__nv_reservedSMEM_tcgen05_partition,@object
	.size		__nv_reservedSMEM_tcgen05_partition,(.L_0 - __nv_reservedSMEM_tcgen05_partition)
__nv_reservedSMEM_tcgen05_partition:
	.zero		32
.L_0:


//--------------------- .nv.global                --------------------------
	.section	.nv.global,"aw",@nobits
.nv.global:
	.type		_ZN39_INTERNAL_3f1a762c_4_k_cu_83e6360c_85634cute1_E,@object
	.size		_ZN39_INTERNAL_3f1a762c_4_k_cu_83e6360c_85634cute1_E,(_ZN39_INTERNAL_3f1a762c_4_k_cu_83e6360c_85634cuda3std3__45__cpo6cbeginE - _ZN39_INTERNAL_3f1a762c_4_k_cu_83e6360c_85634cute1_E)
_ZN39_INTERNAL_3f1a762c_4_k_cu_83e6360c_85634cute1_E:
	.zero		1
	.type		_ZN39_INTERNAL_3f1a762c_4_k_cu_83e6360c_85634cuda3std3__45__cpo6cbeginE,@object
	.size		_ZN39_INTERNAL_3f1a762c_4_k_cu_83e6360c_85634cuda3std3__45__cpo6cbeginE,(_ZN39_INTERNAL_3f1a762c_4_k_cu_83e6360c_85634cuda3std3__48in_placeE - _ZN39_INTERNAL_3f1a762c_4_k_cu_83e6360c_85634cuda3std3__45__cpo6cbeginE)
_ZN39_INTERNAL_3f1a762c_4_k_cu_83e6360c_85634cuda3std3__45__cpo6cbeginE:
	.zero		1
	.type		_ZN39_INTERNAL_3f1a762c_4_k_cu_83e6360c_85634cuda3std3__48in_placeE,@object
	.size		_ZN39_INTERNAL_3f1a762c_4_k_cu_83e6360c_85634cuda3std3__48in_placeE,(_ZN39_INTERNAL_3f1a762c_4_k_cu_83e6360c_85634cuda3std6ranges3__45__cpo9iter_moveE - _ZN39_INTERNAL_3f1a762c_4_k_cu_83e6360c_85634cuda3std3__48in_placeE)
_ZN39_INTERNAL_3f1a762c_4_k_cu_83e6360c_85634cuda3std3__48in_placeE:
	.zero		1
	.type		_ZN39_INTERNAL_3f1a762c_4_k_cu_83e6360c_85634cuda3std6ranges3__45__cpo9iter_moveE,@object
	.size		_ZN39_INTERNAL_3f1a762c_4_k_cu_83e6360c_85634cuda3std6ranges3__45__cpo9iter_moveE,(_ZN39_INTERNAL_3f1a762c_4_k_cu_83e6360c_85634cuda3std3__45__cpo5beginE - _ZN39_INTERNAL_3f1a762c_4_k_cu_83e6360c_85634cuda3std6ranges3__45__cpo9iter_moveE)
_ZN39_INTERNAL_3f1a762c_4_k_cu_83e6360c_85634cuda3std6ranges3__45__cpo9iter_moveE:
	.zero		1
	.type		_ZN39_INTERNAL_3f1a762c_4_k_cu_83e6360c_85634cuda3std3__45__cpo5beginE,@object
	.size		_ZN39_INTERNAL_3f1a762c_4_k_cu_83e6360c_85634cuda3std3__45__cpo5beginE,(_ZN39_INTERNAL_3f1a762c_4_k_cu_83e6360c_85634cuda3std3__441_GLOBAL__N__3f1a762c_4_k_cu_83e6360c_85636ignoreE - _ZN39_INTERNAL_3f1a762c_4_k_cu_83e6360c_85634cuda3std3__45__cpo5beginE)
_ZN39_INTERNAL_3f1a762c_4_k_cu_83e6360c_85634cuda3std3__45__cpo5beginE:
	.zero		1
	.type		_ZN39_INTERNAL_3f1a762c_4_k_cu_83e6360c_85634cuda3std3__441_GLOBAL__N__3f1a762c_4_k_cu_83e6360c_85636ignoreE,@object
	.size		_ZN39_INTERNAL_3f1a762c_4_k_cu_83e6360c_85634cuda3std3__441_GLOBAL__N__3f1a762c_4_k_cu_83e6360c_85636ignoreE,(_ZN39_INTERNAL_3f1a762c_4_k_cu_83e6360c_85634cute7productE - _ZN39_INTERNAL_3f1a762c_4_k_cu_83e6360c_85634cuda3std3__441_GLOBAL__N__3f1a762c_4_k_cu_83e6360c_85636ignoreE)
_ZN39_INTERNAL_3f1a762c_4_k_cu_83e6360c_85634cuda3std3__441_GLOBAL__N__3f1a762c_4_k_cu_83e6360c_85636ignoreE:
	.zero		1
	.type		_ZN39_INTERNAL_3f1a762c_4_k_cu_83e6360c_85634cute7productE,@object
	.size		_ZN39_INTERNAL_3f1a762c_4_k_cu_83e6360c_85634cute7productE,(_ZN39_INTERNAL_3f1a762c_4_k_cu_83e6360c_85634cuda3std3__45__cpo3endE - _ZN39_INTERNAL_3f1a762c_4_k_cu_83e6360c_85634cute7productE)
_ZN39_INTERNAL_3f1a762c_4_k_cu_83e6360c_85634cute7productE:
	.zero		1
	.type		_ZN39_INTERNAL_3f1a762c_4_k_cu_83e6360c_85634cuda3std3__45__cpo3endE,@object
	.size		_ZN39_INTERNAL_3f1a762c_4_k_cu_83e6360c_85634cuda3std3__45__cpo3endE,(_ZN39_INTERNAL_3f1a762c_4_k_cu_83e6360c_85634cuda3std3__419piecewise_constructE - _ZN39_INTERNAL_3f1a762c_4_k_cu_83e6360c_85634cuda3std3__45__cpo3endE)
_ZN39_INTERNAL_3f1a762c_4_k_cu_83e6360c_85634cuda3std3__45__cpo3endE:
	.zero		1
	.type		_ZN39_INTERNAL_3f1a762c_4_k_cu_83e6360c_85634cuda3std3__419piecewise_constructE,@object
	.size		_ZN39_INTERNAL_3f1a762c_4_k_cu_83e6360c_85634cuda3std3__419piecewise_constructE,(_ZN39_INTERNAL_3f1a762c_4_k_cu_83e6360c_85634cuda3std3__45__cpo4cendE - _ZN39_INTERNAL_3f1a762c_4_k_cu_83e6360c_85634cuda3std3__419piecewise_constructE)
_ZN39_INTERNAL_3f1a762c_4_k_cu_83e6360c_85634cuda3std3__419piecewise_constructE:
	.zero		1
	.type		_ZN39_INTERNAL_3f1a762c_4_k_cu_83e6360c_85634cuda3std3__45__cpo4cendE,@object
	.size		_ZN39_INTERNAL_3f1a762c_4_k_cu_83e6360c_85634cuda3std3__45__cpo4cendE,(_ZN39_INTERNAL_3f1a762c_4_k_cu_83e6360c_85634cuda3std6ranges3__45__cpo4swapE - _ZN39_INTERNAL_3f1a762c_4_k_cu_83e6360c_85634cuda3std3__45__cpo4cendE)
_ZN39_INTERNAL_3f1a762c_4_k_cu_83e6360c_85634cuda3std3__45__cpo4cendE:
	.zero		1
	.type		_ZN39_INTERNAL_3f1a762c_4_k_cu_83e6360c_85634cuda3std6ranges3__45__cpo4swapE,@object
	.size		_ZN39_INTERNAL_3f1a762c_4_k_cu_83e6360c_85634cuda3std6ranges3__45__cpo4swapE,(.L_10 - _ZN39_INTERNAL_3f1a762c_4_k_cu_83e6360c_85634cuda3std6ranges3__45__cpo4swapE)
_ZN39_INTERNAL_3f1a762c_4_k_cu_83e6360c_85634cuda3std6ranges3__45__cpo4swapE:
	.zero		1
.L_10:


//--------------------- .nv.constant0._ZN7cutlass13device_kernelINS_4gemm6kernel13GemmUniversalIN4cute5tupleIJiiiiEEENS1_10collective13CollectiveMmaINS1_35MainloopSm100TmaUmmaWarpSpecializedILi4ELi2ELi4ENS5_IJNS4_1CILi2EEENSA_ILi1EEESC_EEEEENS5_IJNSA_ILi128EEESF_SF_EEENS_10bfloat16_tENS5_IJlSC_lEEESH_SI_NS4_8TiledMMAINS4_8MMA_AtomIJNS4_26SM100_MMA_F16BF16_2x1SM_SSISH_SH_fLi128ELi128ELNS4_4UMMA5MajorE0ELSN_0ELNSM_7ScaleInE0ELSO_0EEEEEENS4_6LayoutINS5_IJSC_SC_SC_EEENS5_IJNSA_ILi0EEEST_ST_EEEEENS5_IJNS4_10UnderscoreESW_SW_EEEEENS4_18SM100_TMA_2SM_LOADENS4_14ComposedLayoutINS4_7SwizzleILi3ELi4ELi3EEENS4_18smem_ptr_flag_bitsILi16EEENSR_INS5_IJNSA_ILi8EEENSA_ILi64EEEEEENS5_IJS16_SC_EEEEEEEvNS4_8identityESZ_S1A_vS1B_EENS_8epilogue10collective18CollectiveEpilogueINS1D_23Sm100TmaWarpSpecializedILi4ELi2ELi16ELb1ELb0EEEJNS5_IJS16_SF_SF_EEENS5_IJNSR_IS16_SC_EENSR_INS5_IJNSA_ILi16EEESB_EEENS5_IJSC_S16_EEEEEEEESH_SI_SH_SI_NS1D_6fusion15FusionCallbacksIS1H_NS1P_17LinearCombinationISH_fSH_fLNS_15FloatRoundStyleE2EEES1I_S1O_JEEENS4_5SM1004TMEM4LOAD26SM100_TMEM_LOAD_32dp32b16xENS4_13SM90_TMA_LOADENS10_INS11_ILi1ELi4ELi3EEES14_NSR_INS5_IJS15_S1K_EEENS5_IJS1K_SC_EEEEEEENS4_39AutoVectorizingCopyWithAssumedAlignmentILi128EEENS4_14SM90_TMA_STOREES24_S26_S26_EEEvvEEEEvNT_6ParamsE --------------------------
	.section	.nv.constant0._ZN7cutlass13device_kernelINS_4gemm6kernel13GemmUniversalIN4cute5tupleIJiiiiEEENS1_10collective13CollectiveMmaINS1_35MainloopSm100TmaUmmaWarpSpecializedILi4ELi2ELi4ENS5_IJNS4_1CILi2EEENSA_ILi1EEESC_EEEEENS5_IJNSA_ILi128EEESF_SF_EEENS_10bfloat16_tENS5_IJlSC_lEEESH_SI_NS4_8TiledMMAINS4_8MMA_AtomIJNS4_26SM100_MMA_F16BF16_2x1SM_SSISH_SH_fLi128ELi128ELNS4_4UMMA5MajorE0ELSN_0ELNSM_7ScaleInE0ELSO_0EEEEEENS4_6LayoutINS5_IJSC_SC_SC_EEENS5_IJNSA_ILi0EEEST_ST_EEEEENS5_IJNS4_10UnderscoreESW_SW_EEEEENS4_18SM100_TMA_2SM_LOADENS4_14ComposedLayoutINS4_7SwizzleILi3ELi4ELi3EEENS4_18smem_ptr_flag_bitsILi16EEENSR_INS5_IJNSA_ILi8EEENSA_ILi64EEEEEENS5_IJS16_SC_EEEEEEEvNS4_8identityESZ_S1A_vS1B_EENS_8epilogue10collective18CollectiveEpilogueINS1D_23Sm100TmaWarpSpecializedILi4ELi2ELi16ELb1ELb0EEEJNS5_IJS16_SF_SF_EEENS5_IJNSR_IS16_SC_EENSR_INS5_IJNSA_ILi16EEESB_EEENS5_IJSC_S16_EEEEEEEESH_SI_SH_SI_NS1D_6fusion15FusionCallbacksIS1H_NS1P_17LinearCombinationISH_fSH_fLNS_15FloatRoundStyleE2EEES1I_S1O_JEEENS4_5SM1004TMEM4LOAD26SM100_TMEM_LOAD_32dp32b16xENS4_13SM90_TMA_LOADENS10_INS11_ILi1ELi4ELi3EEES14_NSR_INS5_IJS15_S1K_EEENS5_IJS1K_SC_EEEEEEENS4_39AutoVectorizingCopyWithAssumedAlignmentILi128EEENS4_14SM90_TMA_STOREES24_S26_S26_EEEvvEEEEvNT_6ParamsE,"a",@progbits
	.sectionflags	@""
	.align	4
.nv.constant0._ZN7cutlass13device_kernelINS_4gemm6kernel13GemmUniversalIN4cute5tupleIJiiiiEEENS1_10collective13CollectiveMmaINS1_35MainloopSm100TmaUmmaWarpSpecializedILi4ELi2ELi4ENS5_IJNS4_1CILi2EEENSA_ILi1EEESC_EEEEENS5_IJNSA_ILi128EEESF_SF_EEENS_10bfloat16_tENS5_IJlSC_lEEESH_SI_NS4_8TiledMMAINS4_8MMA_AtomIJNS4_26SM100_MMA_F16BF16_2x1SM_SSISH_SH_fLi128ELi128ELNS4_4UMMA5MajorE0ELSN_0ELNSM_7ScaleInE0ELSO_0EEEEEENS4_6LayoutINS5_IJSC_SC_SC_EEENS5_IJNSA_ILi0EEEST_ST_EEEEENS5_IJNS4_10UnderscoreESW_SW_EEEEENS4_18SM100_TMA_2SM_LOADENS4_14ComposedLayoutINS4_7SwizzleILi3ELi4ELi3EEENS4_18smem_ptr_flag_bitsILi16EEENSR_INS5_IJNSA_ILi8EEENSA_ILi64EEEEEENS5_IJS16_SC_EEEEEEEvNS4_8identityESZ_S1A_vS1B_EENS_8epilogue10collective18CollectiveEpilogueINS1D_23Sm100TmaWarpSpecializedILi4ELi2ELi16ELb1ELb0EEEJNS5_IJS16_SF_SF_EEENS5_IJNSR_IS16_SC_EENSR_INS5_IJNSA_ILi16EEESB_EEENS5_IJSC_S16_EEEEEEEESH_SI_SH_SI_NS1D_6fusion15FusionCallbacksIS1H_NS1P_17LinearCombinationISH_fSH_fLNS_15FloatRoundStyleE2EEES1I_S1O_JEEENS4_5SM1004TMEM4LOAD26SM100_TMEM_LOAD_32dp32b16xENS4_13SM90_TMA_LOADENS10_INS11_ILi1ELi4ELi3EEES14_NSR_INS5_IJS15_S1K_EEENS5_IJS1K_SC_EEEEEEENS4_39AutoVectorizingCopyWithAssumedAlignmentILi128EEENS4_14SM90_TMA_STOREES24_S26_S26_EEEvvEEEEvNT_6ParamsE:
	.zero		2944


//--------------------- SYMBOLS --------------------------

	.type		.nv.reservedSmem.offset0,@object
	.size		.nv.reservedSmem.offset0,0x4
	.type		.nv.reservedSmem.cap,@object
	.size		.nv.reservedSmem.cap,0x4
	.type		__assertfail,@function
